//
// Generated by NVIDIA NVVM Compiler
//
// Compiler Build ID: CL-36424714
// Cuda compilation tools, release 13.0, V13.0.88
// Based on NVVM 20.0.0
//

.version 9.0
.target sm_100
.address_size 64

	// .globl	_Z17per_row_AB_kernelPlS_S_ll

.visible .entry _Z17per_row_AB_kernelPlS_S_ll(
	.param .u64 .ptr .align 1 _Z17per_row_AB_kernelPlS_S_ll_param_0,
	.param .u64 .ptr .align 1 _Z17per_row_AB_kernelPlS_S_ll_param_1,
	.param .u64 .ptr .align 1 _Z17per_row_AB_kernelPlS_S_ll_param_2,
	.param .u64 _Z17per_row_AB_kernelPlS_S_ll_param_3,
	.param .u64 _Z17per_row_AB_kernelPlS_S_ll_param_4
)
{
	.reg .pred 	%p<10>;
	.reg .b32 	%r<3>;
	.reg .b64 	%rd<175>;

	ld.param.u64 	%rd45, [_Z17per_row_AB_kernelPlS_S_ll_param_0];
	ld.param.u64 	%rd48, [_Z17per_row_AB_kernelPlS_S_ll_param_1];
	ld.param.u64 	%rd49, [_Z17per_row_AB_kernelPlS_S_ll_param_2];
	ld.param.u64 	%rd46, [_Z17per_row_AB_kernelPlS_S_ll_param_3];
	ld.param.u64 	%rd47, [_Z17per_row_AB_kernelPlS_S_ll_param_4];
	cvta.to.global.u64 	%rd1, %rd49;
	cvta.to.global.u64 	%rd2, %rd48;
	mov.u32 	%r1, %tid.x;
	cvt.u64.u32 	%rd3, %r1;
	setp.lt.s64 	%p1, %rd47, 1;
	@%p1 bra 	$L__BB0_14;
	mov.u32 	%r2, %ctaid.x;
	cvt.u64.u32 	%rd51, %r2;
	mul.lo.s64 	%rd4, %rd47, %rd51;
	mul.lo.s64 	%rd5, %rd47, %rd3;
	add.s64 	%rd6, %rd47, -1;
	and.b64  	%rd7, %rd47, 7;
	and.b64  	%rd8, %rd47, 3;
	and.b64  	%rd9, %rd47, 9223372036854775800;
	and.b64  	%rd10, %rd47, 1;
	shl.b64 	%rd11, %rd46, 3;
	mul.lo.s64 	%rd20, %rd4, %rd47;
	add.s64 	%rd12, %rd20, %rd47;
	mul.lo.s64 	%rd52, %rd47, %rd46;
	shl.b64 	%rd13, %rd52, 6;
	add.s64 	%rd53, %rd4, 2;
	mul.lo.s64 	%rd14, %rd47, %rd53;
	add.s64 	%rd54, %rd4, 3;
	mul.lo.s64 	%rd15, %rd47, %rd54;
	add.s64 	%rd55, %rd4, 4;
	mul.lo.s64 	%rd16, %rd47, %rd55;
	add.s64 	%rd56, %rd4, 5;
	mul.lo.s64 	%rd17, %rd47, %rd56;
	add.s64 	%rd57, %rd4, 6;
	mul.lo.s64 	%rd18, %rd47, %rd57;
	add.s64 	%rd58, %rd4, 7;
	mul.lo.s64 	%rd19, %rd47, %rd58;
	shl.b64 	%rd59, %rd5, 3;
	add.s64 	%rd60, %rd59, %rd2;
	add.s64 	%rd21, %rd60, 32;
	cvta.to.global.u64 	%rd22, %rd45;
	mov.b64 	%rd168, 0;
$L__BB0_2:
	setp.lt.u64 	%p2, %rd6, 7;
	add.s64 	%rd62, %rd168, %rd4;
	shl.b64 	%rd63, %rd62, 3;
	add.s64 	%rd24, %rd22, %rd63;
	mov.b64 	%rd173, 0;
	@%p2 bra 	$L__BB0_5;
	add.s64 	%rd64, %rd12, %rd168;
	shl.b64 	%rd65, %rd3, 3;
	mad.lo.s64 	%rd25, %rd11, %rd64, %rd65;
	add.s64 	%rd66, %rd14, %rd168;
	mad.lo.s64 	%rd26, %rd11, %rd66, %rd65;
	add.s64 	%rd67, %rd15, %rd168;
	mad.lo.s64 	%rd27, %rd11, %rd67, %rd65;
	add.s64 	%rd68, %rd16, %rd168;
	mad.lo.s64 	%rd28, %rd11, %rd68, %rd65;
	add.s64 	%rd69, %rd17, %rd168;
	mad.lo.s64 	%rd29, %rd11, %rd69, %rd65;
	add.s64 	%rd70, %rd18, %rd168;
	mad.lo.s64 	%rd30, %rd11, %rd70, %rd65;
	add.s64 	%rd71, %rd19, %rd168;
	mad.lo.s64 	%rd31, %rd11, %rd71, %rd65;
	add.s64 	%rd72, %rd20, %rd168;
	mad.lo.s64 	%rd73, %rd46, %rd72, %rd3;
	shl.b64 	%rd32, %rd73, 3;
	mov.u64 	%rd169, %rd21;
	mov.u64 	%rd170, %rd1;
	mov.u64 	%rd171, %rd9;
$L__BB0_4:
	.pragma "nounroll";
	ld.global.u64 	%rd74, [%rd24];
	ld.global.u64 	%rd75, [%rd169+-32];
	mul.lo.s64 	%rd76, %rd75, %rd74;
	add.s64 	%rd77, %rd170, %rd32;
	st.global.u64 	[%rd77], %rd76;
	ld.global.u64 	%rd78, [%rd24];
	ld.global.u64 	%rd79, [%rd169+-24];
	mul.lo.s64 	%rd80, %rd79, %rd78;
	add.s64 	%rd81, %rd170, %rd25;
	st.global.u64 	[%rd81], %rd80;
	ld.global.u64 	%rd82, [%rd24];
	ld.global.u64 	%rd83, [%rd169+-16];
	mul.lo.s64 	%rd84, %rd83, %rd82;
	add.s64 	%rd85, %rd170, %rd26;
	st.global.u64 	[%rd85], %rd84;
	ld.global.u64 	%rd86, [%rd24];
	ld.global.u64 	%rd87, [%rd169+-8];
	mul.lo.s64 	%rd88, %rd87, %rd86;
	add.s64 	%rd89, %rd170, %rd27;
	st.global.u64 	[%rd89], %rd88;
	ld.global.u64 	%rd90, [%rd24];
	ld.global.u64 	%rd91, [%rd169];
	mul.lo.s64 	%rd92, %rd91, %rd90;
	add.s64 	%rd93, %rd170, %rd28;
	st.global.u64 	[%rd93], %rd92;
	ld.global.u64 	%rd94, [%rd24];
	ld.global.u64 	%rd95, [%rd169+8];
	mul.lo.s64 	%rd96, %rd95, %rd94;
	add.s64 	%rd97, %rd170, %rd29;
	st.global.u64 	[%rd97], %rd96;
	ld.global.u64 	%rd98, [%rd24];
	ld.global.u64 	%rd99, [%rd169+16];
	mul.lo.s64 	%rd100, %rd99, %rd98;
	add.s64 	%rd101, %rd170, %rd30;
	st.global.u64 	[%rd101], %rd100;
	ld.global.u64 	%rd102, [%rd24];
	ld.global.u64 	%rd103, [%rd169+24];
	mul.lo.s64 	%rd104, %rd103, %rd102;
	add.s64 	%rd105, %rd170, %rd31;
	st.global.u64 	[%rd105], %rd104;
	add.s64 	%rd171, %rd171, -8;
	add.s64 	%rd170, %rd170, %rd13;
	add.s64 	%rd169, %rd169, 64;
	setp.ne.s64 	%p3, %rd171, 0;
	mov.u64 	%rd173, %rd9;
	@%p3 bra 	$L__BB0_4;
$L__BB0_5:
	setp.eq.s64 	%p4, %rd7, 0;
	@%p4 bra 	$L__BB0_13;
	add.s64 	%rd106, %rd7, -1;
	setp.lt.u64 	%p5, %rd106, 3;
	@%p5 bra 	$L__BB0_8;
	ld.global.u64 	%rd107, [%rd24];
	add.s64 	%rd108, %rd173, %rd5;
	shl.b64 	%rd109, %rd108, 3;
	add.s64 	%rd110, %rd2, %rd109;
	ld.global.u64 	%rd111, [%rd110];
	mul.lo.s64 	%rd112, %rd111, %rd107;
	add.s64 	%rd113, %rd173, %rd4;
	mad.lo.s64 	%rd114, %rd113, %rd47, %rd168;
	mad.lo.s64 	%rd115, %rd114, %rd46, %rd3;
	shl.b64 	%rd116, %rd115, 3;
	add.s64 	%rd117, %rd1, %rd116;
	st.global.u64 	[%rd117], %rd112;
	ld.global.u64 	%rd118, [%rd24];
	ld.global.u64 	%rd119, [%rd110+8];
	mul.lo.s64 	%rd120, %rd119, %rd118;
	add.s64 	%rd121, %rd114, %rd47;
	mad.lo.s64 	%rd122, %rd121, %rd46, %rd3;
	shl.b64 	%rd123, %rd122, 3;
	add.s64 	%rd124, %rd1, %rd123;
	st.global.u64 	[%rd124], %rd120;
	ld.global.u64 	%rd125, [%rd24];
	ld.global.u64 	%rd126, [%rd110+16];
	mul.lo.s64 	%rd127, %rd126, %rd125;
	add.s64 	%rd128, %rd121, %rd47;
	mad.lo.s64 	%rd129, %rd128, %rd46, %rd3;
	shl.b64 	%rd130, %rd129, 3;
	add.s64 	%rd131, %rd1, %rd130;
	st.global.u64 	[%rd131], %rd127;
	ld.global.u64 	%rd132, [%rd24];
	ld.global.u64 	%rd133, [%rd110+24];
	mul.lo.s64 	%rd134, %rd133, %rd132;
	add.s64 	%rd135, %rd128, %rd47;
	mad.lo.s64 	%rd136, %rd135, %rd46, %rd3;
	shl.b64 	%rd137, %rd136, 3;
	add.s64 	%rd138, %rd1, %rd137;
	st.global.u64 	[%rd138], %rd134;
	add.s64 	%rd173, %rd173, 4;
$L__BB0_8:
	setp.eq.s64 	%p6, %rd8, 0;
	@%p6 bra 	$L__BB0_13;
	setp.eq.s64 	%p7, %rd8, 1;
	@%p7 bra 	$L__BB0_11;
	ld.global.u64 	%rd139, [%rd24];
	add.s64 	%rd140, %rd173, %rd5;
	shl.b64 	%rd141, %rd140, 3;
	add.s64 	%rd142, %rd2, %rd141;
	ld.global.u64 	%rd143, [%rd142];
	mul.lo.s64 	%rd144, %rd143, %rd139;
	add.s64 	%rd145, %rd173, %rd4;
	mad.lo.s64 	%rd146, %rd145, %rd47, %rd168;
	mad.lo.s64 	%rd147, %rd146, %rd46, %rd3;
	shl.b64 	%rd148, %rd147, 3;
	add.s64 	%rd149, %rd1, %rd148;
	st.global.u64 	[%rd149], %rd144;
	ld.global.u64 	%rd150, [%rd24];
	ld.global.u64 	%rd151, [%rd142+8];
	mul.lo.s64 	%rd152, %rd151, %rd150;
	add.s64 	%rd153, %rd146, %rd47;
	mad.lo.s64 	%rd154, %rd153, %rd46, %rd3;
	shl.b64 	%rd155, %rd154, 3;
	add.s64 	%rd156, %rd1, %rd155;
	st.global.u64 	[%rd156], %rd152;
	add.s64 	%rd173, %rd173, 2;
$L__BB0_11:
	setp.eq.s64 	%p8, %rd10, 0;
	@%p8 bra 	$L__BB0_13;
	ld.global.u64 	%rd157, [%rd24];
	add.s64 	%rd158, %rd173, %rd5;
	shl.b64 	%rd159, %rd158, 3;
	add.s64 	%rd160, %rd2, %rd159;
	ld.global.u64 	%rd161, [%rd160];
	mul.lo.s64 	%rd162, %rd161, %rd157;
	add.s64 	%rd163, %rd173, %rd4;
	mad.lo.s64 	%rd164, %rd163, %rd47, %rd168;
	mad.lo.s64 	%rd165, %rd164, %rd46, %rd3;
	shl.b64 	%rd166, %rd165, 3;
	add.s64 	%rd167, %rd1, %rd166;
	st.global.u64 	[%rd167], %rd162;
$L__BB0_13:
	add.s64 	%rd168, %rd168, 1;
	setp.ne.s64 	%p9, %rd168, %rd47;
	@%p9 bra 	$L__BB0_2;
$L__BB0_14:
	ret;

}
	// .globl	_Z20per_column_AB_kernelPlS_S_ll
.visible .entry _Z20per_column_AB_kernelPlS_S_ll(
	.param .u64 .ptr .align 1 _Z20per_column_AB_kernelPlS_S_ll_param_0,
	.param .u64 .ptr .align 1 _Z20per_column_AB_kernelPlS_S_ll_param_1,
	.param .u64 .ptr .align 1 _Z20per_column_AB_kernelPlS_S_ll_param_2,
	.param .u64 _Z20per_column_AB_kernelPlS_S_ll_param_3,
	.param .u64 _Z20per_column_AB_kernelPlS_S_ll_param_4
)
{
	.reg .pred 	%p<12>;
	.reg .b32 	%r<12>;
	.reg .b64 	%rd<170>;

	ld.param.u64 	%rd36, [_Z20per_column_AB_kernelPlS_S_ll_param_0];
	ld.param.u64 	%rd39, [_Z20per_column_AB_kernelPlS_S_ll_param_1];
	ld.param.u64 	%rd40, [_Z20per_column_AB_kernelPlS_S_ll_param_2];
	ld.param.u64 	%rd37, [_Z20per_column_AB_kernelPlS_S_ll_param_3];
	ld.param.u64 	%rd38, [_Z20per_column_AB_kernelPlS_S_ll_param_4];
	cvta.to.global.u64 	%rd1, %rd40;
	cvta.to.global.u64 	%rd2, %rd39;
	mov.u32 	%r1, %ctaid.x;
	mov.u32 	%r2, %tid.x;
	mov.u32 	%r3, %tid.y;
	mov.u32 	%r4, %ntid.x;
	mul.wide.u32 	%rd41, %r1, %r4;
	mov.u32 	%r5, %ntid.y;
	cvt.u64.u32 	%rd42, %r5;
	mad.lo.s32 	%r6, %r2, %r5, %r3;
	cvt.u64.u32 	%rd43, %r6;
	mad.lo.s64 	%rd3, %rd41, %rd42, %rd43;
	mul.lo.s64 	%rd44, %rd38, %rd38;
	setp.ge.u64 	%p1, %rd3, %rd44;
	@%p1 bra 	$L__BB1_18;
	or.b64  	%rd45, %rd3, %rd38;
	and.b64  	%rd46, %rd45, -4294967296;
	setp.ne.s64 	%p2, %rd46, 0;
	@%p2 bra 	$L__BB1_3;
	cvt.u32.u64 	%r7, %rd38;
	cvt.u32.u64 	%r8, %rd3;
	div.u32 	%r9, %r8, %r7;
	mul.lo.s32 	%r10, %r9, %r7;
	sub.s32 	%r11, %r8, %r10;
	cvt.u64.u32 	%rd161, %r9;
	cvt.u64.u32 	%rd162, %r11;
	bra.uni 	$L__BB1_4;
$L__BB1_3:
	div.s64 	%rd161, %rd3, %rd38;
	mul.lo.s64 	%rd47, %rd161, %rd38;
	sub.s64 	%rd162, %rd3, %rd47;
$L__BB1_4:
	setp.lt.s64 	%p3, %rd37, 1;
	@%p3 bra 	$L__BB1_18;
	and.b64  	%rd10, %rd37, 7;
	and.b64  	%rd11, %rd37, 3;
	and.b64  	%rd12, %rd37, 9223372036854775800;
	and.b64  	%rd13, %rd37, 1;
	shl.b64 	%rd14, %rd38, 6;
	shl.b64 	%rd15, %rd37, 3;
	shl.b64 	%rd16, %rd38, 3;
	cvta.to.global.u64 	%rd17, %rd36;
	mov.b64 	%rd163, 0;
$L__BB1_6:
	setp.lt.u64 	%p4, %rd37, 8;
	mul.lo.s64 	%rd50, %rd163, %rd38;
	add.s64 	%rd51, %rd50, %rd161;
	shl.b64 	%rd52, %rd51, 3;
	add.s64 	%rd19, %rd17, %rd52;
	add.s64 	%rd53, %rd50, %rd162;
	mad.lo.s64 	%rd20, %rd53, %rd38, %rd161;
	mul.lo.s64 	%rd21, %rd20, %rd37;
	mov.b64 	%rd168, 0;
	@%p4 bra 	$L__BB1_9;
	shl.b64 	%rd54, %rd162, 3;
	add.s64 	%rd165, %rd2, %rd54;
	mad.lo.s64 	%rd55, %rd15, %rd20, %rd1;
	add.s64 	%rd164, %rd55, 32;
	mov.u64 	%rd166, %rd12;
$L__BB1_8:
	.pragma "nounroll";
	ld.global.u64 	%rd56, [%rd19];
	ld.global.u64 	%rd57, [%rd165];
	mul.lo.s64 	%rd58, %rd57, %rd56;
	st.global.u64 	[%rd164+-32], %rd58;
	ld.global.u64 	%rd59, [%rd19];
	add.s64 	%rd60, %rd165, %rd16;
	ld.global.u64 	%rd61, [%rd60];
	mul.lo.s64 	%rd62, %rd61, %rd59;
	st.global.u64 	[%rd164+-24], %rd62;
	ld.global.u64 	%rd63, [%rd19];
	add.s64 	%rd64, %rd60, %rd16;
	ld.global.u64 	%rd65, [%rd64];
	mul.lo.s64 	%rd66, %rd65, %rd63;
	st.global.u64 	[%rd164+-16], %rd66;
	ld.global.u64 	%rd67, [%rd19];
	add.s64 	%rd68, %rd64, %rd16;
	ld.global.u64 	%rd69, [%rd68];
	mul.lo.s64 	%rd70, %rd69, %rd67;
	st.global.u64 	[%rd164+-8], %rd70;
	ld.global.u64 	%rd71, [%rd19];
	add.s64 	%rd72, %rd68, %rd16;
	ld.global.u64 	%rd73, [%rd72];
	mul.lo.s64 	%rd74, %rd73, %rd71;
	st.global.u64 	[%rd164], %rd74;
	ld.global.u64 	%rd75, [%rd19];
	add.s64 	%rd76, %rd72, %rd16;
	ld.global.u64 	%rd77, [%rd76];
	mul.lo.s64 	%rd78, %rd77, %rd75;
	st.global.u64 	[%rd164+8], %rd78;
	ld.global.u64 	%rd79, [%rd19];
	add.s64 	%rd80, %rd76, %rd16;
	ld.global.u64 	%rd81, [%rd80];
	mul.lo.s64 	%rd82, %rd81, %rd79;
	st.global.u64 	[%rd164+16], %rd82;
	ld.global.u64 	%rd83, [%rd19];
	add.s64 	%rd84, %rd80, %rd16;
	ld.global.u64 	%rd85, [%rd84];
	mul.lo.s64 	%rd86, %rd85, %rd83;
	st.global.u64 	[%rd164+24], %rd86;
	add.s64 	%rd166, %rd166, -8;
	add.s64 	%rd165, %rd165, %rd14;
	add.s64 	%rd164, %rd164, 64;
	setp.ne.s64 	%p5, %rd166, 0;
	mov.u64 	%rd168, %rd12;
	@%p5 bra 	$L__BB1_8;
$L__BB1_9:
	setp.eq.s64 	%p6, %rd10, 0;
	@%p6 bra 	$L__BB1_17;
	add.s64 	%rd87, %rd10, -1;
	setp.lt.u64 	%p7, %rd87, 3;
	@%p7 bra 	$L__BB1_12;
	ld.global.u64 	%rd88, [%rd19];
	mad.lo.s64 	%rd89, %rd168, %rd38, %rd162;
	shl.b64 	%rd90, %rd89, 3;
	add.s64 	%rd91, %rd2, %rd90;
	ld.global.u64 	%rd92, [%rd91];
	mul.lo.s64 	%rd93, %rd92, %rd88;
	add.s64 	%rd94, %rd168, %rd21;
	shl.b64 	%rd95, %rd94, 3;
	add.s64 	%rd96, %rd1, %rd95;
	st.global.u64 	[%rd96], %rd93;
	add.s64 	%rd97, %rd168, 1;
	and.b64  	%rd98, %rd97, 4294967295;
	ld.global.u64 	%rd99, [%rd19];
	mad.lo.s64 	%rd100, %rd98, %rd38, %rd162;
	shl.b64 	%rd101, %rd100, 3;
	add.s64 	%rd102, %rd2, %rd101;
	ld.global.u64 	%rd103, [%rd102];
	mul.lo.s64 	%rd104, %rd103, %rd99;
	add.s64 	%rd105, %rd98, %rd21;
	shl.b64 	%rd106, %rd105, 3;
	add.s64 	%rd107, %rd1, %rd106;
	st.global.u64 	[%rd107], %rd104;
	add.s64 	%rd108, %rd168, 2;
	and.b64  	%rd109, %rd108, 4294967295;
	ld.global.u64 	%rd110, [%rd19];
	mad.lo.s64 	%rd111, %rd109, %rd38, %rd162;
	shl.b64 	%rd112, %rd111, 3;
	add.s64 	%rd113, %rd2, %rd112;
	ld.global.u64 	%rd114, [%rd113];
	mul.lo.s64 	%rd115, %rd114, %rd110;
	add.s64 	%rd116, %rd109, %rd21;
	shl.b64 	%rd117, %rd116, 3;
	add.s64 	%rd118, %rd1, %rd117;
	st.global.u64 	[%rd118], %rd115;
	add.s64 	%rd119, %rd168, 3;
	and.b64  	%rd120, %rd119, 4294967295;
	ld.global.u64 	%rd121, [%rd19];
	mad.lo.s64 	%rd122, %rd120, %rd38, %rd162;
	shl.b64 	%rd123, %rd122, 3;
	add.s64 	%rd124, %rd2, %rd123;
	ld.global.u64 	%rd125, [%rd124];
	mul.lo.s64 	%rd126, %rd125, %rd121;
	add.s64 	%rd127, %rd120, %rd21;
	shl.b64 	%rd128, %rd127, 3;
	add.s64 	%rd129, %rd1, %rd128;
	st.global.u64 	[%rd129], %rd126;
	add.s64 	%rd130, %rd168, 4;
	and.b64  	%rd168, %rd130, 4294967295;
$L__BB1_12:
	setp.eq.s64 	%p8, %rd11, 0;
	@%p8 bra 	$L__BB1_17;
	setp.eq.s64 	%p9, %rd11, 1;
	@%p9 bra 	$L__BB1_15;
	ld.global.u64 	%rd131, [%rd19];
	mad.lo.s64 	%rd132, %rd168, %rd38, %rd162;
	shl.b64 	%rd133, %rd132, 3;
	add.s64 	%rd134, %rd2, %rd133;
	ld.global.u64 	%rd135, [%rd134];
	mul.lo.s64 	%rd136, %rd135, %rd131;
	add.s64 	%rd137, %rd168, %rd21;
	shl.b64 	%rd138, %rd137, 3;
	add.s64 	%rd139, %rd1, %rd138;
	st.global.u64 	[%rd139], %rd136;
	add.s64 	%rd140, %rd168, 1;
	and.b64  	%rd141, %rd140, 4294967295;
	ld.global.u64 	%rd142, [%rd19];
	mad.lo.s64 	%rd143, %rd141, %rd38, %rd162;
	shl.b64 	%rd144, %rd143, 3;
	add.s64 	%rd145, %rd2, %rd144;
	ld.global.u64 	%rd146, [%rd145];
	mul.lo.s64 	%rd147, %rd146, %rd142;
	add.s64 	%rd148, %rd141, %rd21;
	shl.b64 	%rd149, %rd148, 3;
	add.s64 	%rd150, %rd1, %rd149;
	st.global.u64 	[%rd150], %rd147;
	add.s64 	%rd151, %rd168, 2;
	and.b64  	%rd168, %rd151, 4294967295;
$L__BB1_15:
	setp.eq.s64 	%p10, %rd13, 0;
	@%p10 bra 	$L__BB1_17;
	ld.global.u64 	%rd152, [%rd19];
	mad.lo.s64 	%rd153, %rd168, %rd38, %rd162;
	shl.b64 	%rd154, %rd153, 3;
	add.s64 	%rd155, %rd2, %rd154;
	ld.global.u64 	%rd156, [%rd155];
	mul.lo.s64 	%rd157, %rd156, %rd152;
	add.s64 	%rd158, %rd168, %rd21;
	shl.b64 	%rd159, %rd158, 3;
	add.s64 	%rd160, %rd1, %rd159;
	st.global.u64 	[%rd160], %rd157;
$L__BB1_17:
	add.s64 	%rd163, %rd163, 1;
	setp.gt.s64 	%p11, %rd37, %rd163;
	@%p11 bra 	$L__BB1_6;
$L__BB1_18:
	ret;

}
	// .globl	_Z18per_element_kernelPlS_S_ll
.visible .entry _Z18per_element_kernelPlS_S_ll(
	.param .u64 .ptr .align 1 _Z18per_element_kernelPlS_S_ll_param_0,
	.param .u64 .ptr .align 1 _Z18per_element_kernelPlS_S_ll_param_1,
	.param .u64 .ptr .align 1 _Z18per_element_kernelPlS_S_ll_param_2,
	.param .u64 _Z18per_element_kernelPlS_S_ll_param_3,
	.param .u64 _Z18per_element_kernelPlS_S_ll_param_4
)
{
	.reg .pred 	%p<5>;
	.reg .b32 	%r<23>;
	.reg .b64 	%rd<58>;

	ld.param.u64 	%rd18, [_Z18per_element_kernelPlS_S_ll_param_0];
	ld.param.u64 	%rd19, [_Z18per_element_kernelPlS_S_ll_param_1];
	ld.param.u64 	%rd20, [_Z18per_element_kernelPlS_S_ll_param_2];
	ld.param.u64 	%rd21, [_Z18per_element_kernelPlS_S_ll_param_3];
	ld.param.u64 	%rd22, [_Z18per_element_kernelPlS_S_ll_param_4];
	mov.u32 	%r1, %ctaid.x;
	mov.u32 	%r2, %ctaid.y;
	cvt.u64.u32 	%rd23, %r2;
	mov.u32 	%r3, %tid.x;
	mov.u32 	%r4, %tid.y;
	mov.u32 	%r5, %nctaid.y;
	mul.wide.u32 	%rd24, %r1, %r5;
	add.s64 	%rd25, %rd24, %rd23;
	mov.u32 	%r6, %ntid.x;
	mov.u32 	%r7, %ntid.y;
	mul.lo.s32 	%r8, %r6, %r7;
	cvt.u64.u32 	%rd26, %r8;
	mad.lo.s32 	%r9, %r3, %r7, %r4;
	cvt.u64.u32 	%rd27, %r9;
	mad.lo.s64 	%rd28, %rd25, %rd26, %rd27;
	mul.lo.s64 	%rd2, %rd22, %rd21;
	mul.lo.s64 	%rd29, %rd2, %rd2;
	setp.ge.s64 	%p1, %rd28, %rd29;
	@%p1 bra 	$L__BB2_11;
	or.b64  	%rd30, %rd28, %rd2;
	and.b64  	%rd31, %rd30, -4294967296;
	setp.ne.s64 	%p2, %rd31, 0;
	@%p2 bra 	$L__BB2_3;
	cvt.u32.u64 	%r10, %rd2;
	cvt.u32.u64 	%r11, %rd28;
	div.u32 	%r12, %r11, %r10;
	mul.lo.s32 	%r13, %r12, %r10;
	sub.s32 	%r14, %r11, %r13;
	cvt.u64.u32 	%rd53, %r12;
	cvt.u64.u32 	%rd54, %r14;
	bra.uni 	$L__BB2_4;
$L__BB2_3:
	div.s64 	%rd53, %rd28, %rd2;
	mul.lo.s64 	%rd32, %rd53, %rd2;
	sub.s64 	%rd54, %rd28, %rd32;
$L__BB2_4:
	or.b64  	%rd33, %rd54, %rd21;
	and.b64  	%rd34, %rd33, -4294967296;
	setp.ne.s64 	%p3, %rd34, 0;
	@%p3 bra 	$L__BB2_6;
	cvt.u32.u64 	%r15, %rd21;
	cvt.u32.u64 	%r16, %rd54;
	div.u32 	%r17, %r16, %r15;
	mul.lo.s32 	%r18, %r17, %r15;
	sub.s32 	%r19, %r16, %r18;
	cvt.u64.u32 	%rd55, %r17;
	cvt.u64.u32 	%rd56, %r19;
	bra.uni 	$L__BB2_7;
$L__BB2_6:
	div.s64 	%rd55, %rd54, %rd21;
	mul.lo.s64 	%rd35, %rd55, %rd21;
	sub.s64 	%rd56, %rd54, %rd35;
$L__BB2_7:
	or.b64  	%rd36, %rd53, %rd22;
	and.b64  	%rd37, %rd36, -4294967296;
	setp.ne.s64 	%p4, %rd37, 0;
	@%p4 bra 	$L__BB2_9;
	cvt.u32.u64 	%r20, %rd22;
	cvt.u32.u64 	%r21, %rd53;
	rem.u32 	%r22, %r21, %r20;
	cvt.u64.u32 	%rd57, %r22;
	bra.uni 	$L__BB2_10;
$L__BB2_9:
	rem.s64 	%rd57, %rd53, %rd22;
$L__BB2_10:
	add.s64 	%rd38, %rd55, %rd53;
	sub.s64 	%rd39, %rd38, %rd57;
	cvta.to.global.u64 	%rd40, %rd18;
	shl.b64 	%rd41, %rd39, 3;
	add.s64 	%rd42, %rd40, %rd41;
	ld.global.u64 	%rd43, [%rd42];
	mad.lo.s64 	%rd44, %rd56, %rd22, %rd57;
	cvta.to.global.u64 	%rd45, %rd19;
	shl.b64 	%rd46, %rd44, 3;
	add.s64 	%rd47, %rd45, %rd46;
	ld.global.u64 	%rd48, [%rd47];
	mul.lo.s64 	%rd49, %rd48, %rd43;
	cvta.to.global.u64 	%rd50, %rd20;
	shl.b64 	%rd51, %rd28, 3;
	add.s64 	%rd52, %rd50, %rd51;
	st.global.u64 	[%rd52], %rd49;
$L__BB2_11:
	ret;

}


// ===== COMPILED SASS (sm_100) =====

	.target	sm_100

	.elftype	@"ET_EXEC"


//--------------------- .note.nv.tkinfo           --------------------------
	.section	.note.nv.tkinfo,"",@"SHT_NOTE"
	.sectionflags	@"SHF_NOTE_NV_TKINFO"
	.tkinfo
        /*0018*/ 	.word	0x00000002
        /*0030*/ 	.string	""
        /*0030*/ 	.string	"ptxas"
        /*0030*/ 	.string	"Cuda compilation tools, release 13.0, V13.0.88"
        /*0030*/ 	.string	"Build cuda_13.0.r13.0/compiler.36424714_0"
        /*0030*/ 	.string	"-arch sm_100 -m 64 "



//--------------------- .note.nv.cuinfo           --------------------------
	.section	.note.nv.cuinfo,"",@"SHT_NOTE"
	.sectionflags	@"SHF_NOTE_NV_CUINFO"
        /*0018*/ 	.short	0x0002
        /*001a*/ 	.short	0x0064
        /*001c*/ 	.short	0x0082
	.zero		2


//--------------------- .nv.info                  --------------------------
	.section	.nv.info,"",@"SHT_CUDA_INFO"
	.align	4


	//----- nvinfo : EIATTR_REGCOUNT
	.align		4
        /*0000*/ 	.byte	0x04, 0x2f
        /*0002*/ 	.short	(.L_1 - .L_0)
	.align		4
.L_0:
        /*0004*/ 	.word	index@(_Z17per_row_AB_kernelPlS_S_ll)
        /*0008*/ 	.word	0x0000002c


	//----- nvinfo : EIATTR_FRAME_SIZE
	.align		4
.L_1:
        /*000c*/ 	.byte	0x04, 0x11
        /*000e*/ 	.short	(.L_3 - .L_2)
	.align		4
.L_2:
        /*0010*/ 	.word	index@(_Z17per_row_AB_kernelPlS_S_ll)
        /*0014*/ 	.word	0x00000000


	//----- nvinfo : EIATTR_REGCOUNT
	.align		4
.L_3:
        /*0018*/ 	.byte	0x04, 0x2f
        /*001a*/ 	.short	(.L_5 - .L_4)
	.align		4
.L_4:
        /*001c*/ 	.word	index@(_Z20per_column_AB_kernelPlS_S_ll)
        /*0020*/ 	.word	0x00000020


	//----- nvinfo : EIATTR_FRAME_SIZE
	.align		4
.L_5:
        /*0024*/ 	.byte	0x04, 0x11
        /*0026*/ 	.short	(.L_7 - .L_6)
	.align		4
.L_6:
        /*0028*/ 	.word	index@($__internal_2_$__cuda_sm20_div_s64)
        /*002c*/ 	.word	0x00000000


	//----- nvinfo : EIATTR_FRAME_SIZE
	.align		4
.L_7:
        /*0030*/ 	.byte	0x04, 0x11
        /*0032*/ 	.short	(.L_9 - .L_8)
	.align		4
.L_8:
        /*0034*/ 	.word	index@(_Z20per_column_AB_kernelPlS_S_ll)
        /*0038*/ 	.word	0x00000000


	//----- nvinfo : EIATTR_REGCOUNT
	.align		4
.L_9:
        /*003c*/ 	.byte	0x04, 0x2f
        /*003e*/ 	.short	(.L_11 - .L_10)
	.align		4
.L_10:
        /*0040*/ 	.word	index@(_Z18per_element_kernelPlS_S_ll)
        /*0044*/ 	.word	0x0000001a


	//----- nvinfo : EIATTR_FRAME_SIZE
	.align		4
.L_11:
        /*0048*/ 	.byte	0x04, 0x11
        /*004a*/ 	.short	(.L_13 - .L_12)
	.align		4
.L_12:
        /*004c*/ 	.word	index@($__internal_1_$__cuda_sm20_rem_s64)
        /*0050*/ 	.word	0x00000000


	//----- nvinfo : EIATTR_FRAME_SIZE
	.align		4
.L_13:
        /*0054*/ 	.byte	0x04, 0x11
        /*0056*/ 	.short	(.L_15 - .L_14)
	.align		4
.L_14:
        /*0058*/ 	.word	index@($__internal_0_$__cuda_sm20_div_s64)
        /*005c*/ 	.word	0x00000000


	//----- nvinfo : EIATTR_FRAME_SIZE
	.align		4
.L_15:
        /*0060*/ 	.byte	0x04, 0x11
        /*0062*/ 	.short	(.L_17 - .L_16)
	.align		4
.L_16:
        /*0064*/ 	.word	index@(_Z18per_element_kernelPlS_S_ll)
        /*0068*/ 	.word	0x00000000


	//----- nvinfo : EIATTR_MIN_STACK_SIZE
	.align		4
.L_17:
        /*006c*/ 	.byte	0x04, 0x12
        /*006e*/ 	.short	(.L_19 - .L_18)
	.align		4
.L_18:
        /*0070*/ 	.word	index@(_Z18per_element_kernelPlS_S_ll)
        /*0074*/ 	.word	0x00000000


	//----- nvinfo : EIATTR_MIN_STACK_SIZE
	.align		4
.L_19:
        /*0078*/ 	.byte	0x04, 0x12
        /*007a*/ 	.short	(.L_21 - .L_20)
	.align		4
.L_20:
        /*007c*/ 	.word	index@(_Z20per_column_AB_kernelPlS_S_ll)
        /*0080*/ 	.word	0x00000000


	//----- nvinfo : EIATTR_MIN_STACK_SIZE
	.align		4
.L_21:
        /*0084*/ 	.byte	0x04, 0x12
        /*0086*/ 	.short	(.L_23 - .L_22)
	.align		4
.L_22:
        /*0088*/ 	.word	index@(_Z17per_row_AB_kernelPlS_S_ll)
        /*008c*/ 	.word	0x00000000
.L_23:


//--------------------- .nv.compat                --------------------------
	.section	.nv.compat,"",@"SHT_CUDA_COMPAT_INFO"
	.align	4
        /*0000*/ 	.byte	0x02, 0x09, 0x00, 0x00, 0x02, 0x02, 0x01, 0x00, 0x02, 0x05, 0x05, 0x00, 0x03, 0x07, 0x01, 0x01
        /*0010*/ 	.byte	0x02, 0x03, 0x00, 0x00, 0x02, 0x06, 0x01, 0x00, 0x04, 0x0b, 0x08, 0x00, 0x09, 0x00, 0x00, 0x00
        /*0020*/ 	.byte	0x00, 0x00, 0x00, 0x00


//--------------------- .nv.info._Z18per_element_kernelPlS_S_ll --------------------------
	.section	.nv.info._Z18per_element_kernelPlS_S_ll,"",@"SHT_CUDA_INFO"
	.sectionflags	@""
	.align	4


	//----- nvinfo : EIATTR_CUDA_API_VERSION
	.align		4
        /*0000*/ 	.byte	0x04, 0x37
        /*0002*/ 	.short	(.L_25 - .L_24)
.L_24:
        /*0004*/ 	.word	0x00000082


	//----- nvinfo : EIATTR_KPARAM_INFO
	.align		4
.L_25:
        /*0008*/ 	.byte	0x04, 0x17
        /*000a*/ 	.short	(.L_27 - .L_26)
.L_26:
        /*000c*/ 	.word	0x00000000
        /*0010*/ 	.short	0x0004
        /*0012*/ 	.short	0x0020
        /*0014*/ 	.byte	0x00, 0xf0, 0x21, 0x00


	//----- nvinfo : EIATTR_KPARAM_INFO
	.align		4
.L_27:
        /*0018*/ 	.byte	0x04, 0x17
        /*001a*/ 	.short	(.L_29 - .L_28)
.L_28:
        /*001c*/ 	.word	0x00000000
        /*0020*/ 	.short	0x0003
        /*0022*/ 	.short	0x0018
        /*0024*/ 	.byte	0x00, 0xf0, 0x21, 0x00


	//----- nvinfo : EIATTR_KPARAM_INFO
	.align		4
.L_29:
        /*0028*/ 	.byte	0x04, 0x17
        /*002a*/ 	.short	(.L_31 - .L_30)
.L_30:
        /*002c*/ 	.word	0x00000000
        /*0030*/ 	.short	0x0002
        /*0032*/ 	.short	0x0010
        /*0034*/ 	.byte	0x00, 0xf5, 0x21, 0x00


	//----- nvinfo : EIATTR_KPARAM_INFO
	.align		4
.L_31:
        /*0038*/ 	.byte	0x04, 0x17
        /*003a*/ 	.short	(.L_33 - .L_32)
.L_32:
        /*003c*/ 	.word	0x00000000
        /*0040*/ 	.short	0x0001
        /*0042*/ 	.short	0x0008
        /*0044*/ 	.byte	0x00, 0xf5, 0x21, 0x00


	//----- nvinfo : EIATTR_KPARAM_INFO
	.align		4
.L_33:
        /*0048*/ 	.byte	0x04, 0x17
        /*004a*/ 	.short	(.L_35 - .L_34)
.L_34:
        /*004c*/ 	.word	0x00000000
        /*0050*/ 	.short	0x0000
        /*0052*/ 	.short	0x0000
        /*0054*/ 	.byte	0x00, 0xf5, 0x21, 0x00


	//----- nvinfo : EIATTR_SPARSE_MMA_MASK
	.align		4
.L_35:
        /*0058*/ 	.byte	0x03, 0x50
        /*005a*/ 	.short	0x0000


	//----- nvinfo : EIATTR_MAXREG_COUNT
	.align		4
        /*005c*/ 	.byte	0x03, 0x1b
        /*005e*/ 	.short	0x00ff


	//----- nvinfo : EIATTR_MERCURY_ISA_VERSION
	.align		4
        /*0060*/ 	.byte	0x03, 0x5f
        /*0062*/ 	.short	0x0101


	//----- nvinfo : EIATTR_VRC_CTA_INIT_COUNT
	.align		4
        /*0064*/ 	.byte	0x02, 0x4a
	.zero		1
	.zero		1


	//----- nvinfo : EIATTR_EXIT_INSTR_OFFSETS
	.align		4
        /*0068*/ 	.byte	0x04, 0x1c
        /*006a*/ 	.short	(.L_37 - .L_36)


	//   ....[0]....
.L_36:
        /*006c*/ 	.word	0x000001c0


	//   ....[1]....
        /*0070*/ 	.word	0x00000ad0


	//----- nvinfo : EIATTR_CRS_STACK_SIZE
	.align		4
.L_37:
        /*0074*/ 	.byte	0x04, 0x1e
        /*0076*/ 	.short	(.L_39 - .L_38)
.L_38:
        /*0078*/ 	.word	0x00000000


	//----- nvinfo : EIATTR_CBANK_PARAM_SIZE
	.align		4
.L_39:
        /*007c*/ 	.byte	0x03, 0x19
        /*007e*/ 	.short	0x0028


	//----- nvinfo : EIATTR_PARAM_CBANK
	.align		4
        /*0080*/ 	.byte	0x04, 0x0a
        /*0082*/ 	.short	(.L_41 - .L_40)
	.align		4
.L_40:
        /*0084*/ 	.word	index@(.nv.constant0._Z18per_element_kernelPlS_S_ll)
        /*0088*/ 	.short	0x0380
        /*008a*/ 	.short	0x0028


	//----- nvinfo : EIATTR_SW_WAR
	.align		4
.L_41:
        /*008c*/ 	.byte	0x04, 0x36
        /*008e*/ 	.short	(.L_43 - .L_42)
.L_42:
        /*0090*/ 	.word	0x00000008
.L_43:


//--------------------- .nv.info._Z20per_column_AB_kernelPlS_S_ll --------------------------
	.section	.nv.info._Z20per_column_AB_kernelPlS_S_ll,"",@"SHT_CUDA_INFO"
	.sectionflags	@""
	.align	4


	//----- nvinfo : EIATTR_CUDA_API_VERSION
	.align		4
        /*0000*/ 	.byte	0x04, 0x37
        /*0002*/ 	.short	(.L_45 - .L_44)
.L_44:
        /*0004*/ 	.word	0x00000082


	//----- nvinfo : EIATTR_KPARAM_INFO
	.align		4
.L_45:
        /*0008*/ 	.byte	0x04, 0x17
        /*000a*/ 	.short	(.L_47 - .L_46)
.L_46:
        /*000c*/ 	.word	0x00000000
        /*0010*/ 	.short	0x0004
        /*0012*/ 	.short	0x0020
        /*0014*/ 	.byte	0x00, 0xf0, 0x21, 0x00


	//----- nvinfo : EIATTR_KPARAM_INFO
	.align		4
.L_47:
        /*0018*/ 	.byte	0x04, 0x17
        /*001a*/ 	.short	(.L_49 - .L_48)
.L_48:
        /*001c*/ 	.word	0x00000000
        /*0020*/ 	.short	0x0003
        /*0022*/ 	.short	0x0018
        /*0024*/ 	.byte	0x00, 0xf0, 0x21, 0x00


	//----- nvinfo : EIATTR_KPARAM_INFO
	.align		4
.L_49:
        /*0028*/ 	.byte	0x04, 0x17
        /*002a*/ 	.short	(.L_51 - .L_50)
.L_50:
        /*002c*/ 	.word	0x00000000
        /*0030*/ 	.short	0x0002
        /*0032*/ 	.short	0x0010
        /*0034*/ 	.byte	0x00, 0xf5, 0x21, 0x00


	//----- nvinfo : EIATTR_KPARAM_INFO
	.align		4
.L_51:
        /*0038*/ 	.byte	0x04, 0x17
        /*003a*/ 	.short	(.L_53 - .L_52)
.L_52:
        /*003c*/ 	.word	0x00000000
        /*0040*/ 	.short	0x0001
        /*0042*/ 	.short	0x0008
        /*0044*/ 	.byte	0x00, 0xf5, 0x21, 0x00


	//----- nvinfo : EIATTR_KPARAM_INFO
	.align		4
.L_53:
        /*0048*/ 	.byte	0x04, 0x17
        /*004a*/ 	.short	(.L_55 - .L_54)
.L_54:
        /*004c*/ 	.word	0x00000000
        /*0050*/ 	.short	0x0000
        /*0052*/ 	.short	0x0000
        /*0054*/ 	.byte	0x00, 0xf5, 0x21, 0x00


	//----- nvinfo : EIATTR_SPARSE_MMA_MASK
	.align		4
.L_55:
        /*0058*/ 	.byte	0x03, 0x50
        /*005a*/ 	.short	0x0000


	//----- nvinfo : EIATTR_MAXREG_COUNT
	.align		4
        /*005c*/ 	.byte	0x03, 0x1b
        /*005e*/ 	.short	0x00ff


	//----- nvinfo : EIATTR_MERCURY_ISA_VERSION
	.align		4
        /*0060*/ 	.byte	0x03, 0x5f
        /*0062*/ 	.short	0x0101


	//----- nvinfo : EIATTR_VRC_CTA_INIT_COUNT
	.align		4
        /*0064*/ 	.byte	0x02, 0x4a
	.zero		1
	.zero		1


	//----- nvinfo : EIATTR_EXIT_INSTR_OFFSETS
	.align		4
        /*0068*/ 	.byte	0x04, 0x1c
        /*006a*/ 	.short	(.L_57 - .L_56)


	//   ....[0]....
.L_56:
        /*006c*/ 	.word	0x00000150


	//   ....[1]....
        /*0070*/ 	.word	0x00000430


	//   ....[2]....
        /*0074*/ 	.word	0x00001730


	//----- nvinfo : EIATTR_CRS_STACK_SIZE
	.align		4
.L_57:
        /*0078*/ 	.byte	0x04, 0x1e
        /*007a*/ 	.short	(.L_59 - .L_58)
.L_58:
        /*007c*/ 	.word	0x00000000


	//----- nvinfo : EIATTR_CBANK_PARAM_SIZE
	.align		4
.L_59:
        /*0080*/ 	.byte	0x03, 0x19
        /*0082*/ 	.short	0x0028


	//----- nvinfo : EIATTR_PARAM_CBANK
	.align		4
        /*0084*/ 	.byte	0x04, 0x0a
        /*0086*/ 	.short	(.L_61 - .L_60)
	.align		4
.L_60:
        /*0088*/ 	.word	index@(.nv.constant0._Z20per_column_AB_kernelPlS_S_ll)
        /*008c*/ 	.short	0x0380
        /*008e*/ 	.short	0x0028


	//----- nvinfo : EIATTR_SW_WAR
	.align		4
.L_61:
        /*0090*/ 	.byte	0x04, 0x36
        /*0092*/ 	.short	(.L_63 - .L_62)
.L_62:
        /*0094*/ 	.word	0x00000008
.L_63:


//--------------------- .nv.info._Z17per_row_AB_kernelPlS_S_ll --------------------------
	.section	.nv.info._Z17per_row_AB_kernelPlS_S_ll,"",@"SHT_CUDA_INFO"
	.sectionflags	@""
	.align	4


	//----- nvinfo : EIATTR_CUDA_API_VERSION
	.align		4
        /*0000*/ 	.byte	0x04, 0x37
        /*0002*/ 	.short	(.L_65 - .L_64)
.L_64:
        /*0004*/ 	.word	0x00000082


	//----- nvinfo : EIATTR_KPARAM_INFO
	.align		4
.L_65:
        /*0008*/ 	.byte	0x04, 0x17
        /*000a*/ 	.short	(.L_67 - .L_66)
.L_66:
        /*000c*/ 	.word	0x00000000
        /*0010*/ 	.short	0x0004
        /*0012*/ 	.short	0x0020
        /*0014*/ 	.byte	0x00, 0xf0, 0x21, 0x00


	//----- nvinfo : EIATTR_KPARAM_INFO
	.align		4
.L_67:
        /*0018*/ 	.byte	0x04, 0x17
        /*001a*/ 	.short	(.L_69 - .L_68)
.L_68:
        /*001c*/ 	.word	0x00000000
        /*0020*/ 	.short	0x0003
        /*0022*/ 	.short	0x0018
        /*0024*/ 	.byte	0x00, 0xf0, 0x21, 0x00


	//----- nvinfo : EIATTR_KPARAM_INFO
	.align		4
.L_69:
        /*0028*/ 	.byte	0x04, 0x17
        /*002a*/ 	.short	(.L_71 - .L_70)
.L_70:
        /*002c*/ 	.word	0x00000000
        /*0030*/ 	.short	0x0002
        /*0032*/ 	.short	0x0010
        /*0034*/ 	.byte	0x00, 0xf5, 0x21, 0x00


	//----- nvinfo : EIATTR_KPARAM_INFO
	.align		4
.L_71:
        /*0038*/ 	.byte	0x04, 0x17
        /*003a*/ 	.short	(.L_73 - .L_72)
.L_72:
        /*003c*/ 	.word	0x00000000
        /*0040*/ 	.short	0x0001
        /*0042*/ 	.short	0x0008
        /*0044*/ 	.byte	0x00, 0xf5, 0x21, 0x00


	//----- nvinfo : EIATTR_KPARAM_INFO
	.align		4
.L_73:
        /*0048*/ 	.byte	0x04, 0x17
        /*004a*/ 	.short	(.L_75 - .L_74)
.L_74:
        /*004c*/ 	.word	0x00000000
        /*0050*/ 	.short	0x0000
        /*0052*/ 	.short	0x0000
        /*0054*/ 	.byte	0x00, 0xf5, 0x21, 0x00


	//----- nvinfo : EIATTR_SPARSE_MMA_MASK
	.align		4
.L_75:
        /*0058*/ 	.byte	0x03, 0x50
        /*005a*/ 	.short	0x0000


	//----- nvinfo : EIATTR_MAXREG_COUNT
	.align		4
        /*005c*/ 	.byte	0x03, 0x1b
        /*005e*/ 	.short	0x00ff


	//----- nvinfo : EIATTR_MERCURY_ISA_VERSION
	.align		4
        /*0060*/ 	.byte	0x03, 0x5f
        /*0062*/ 	.short	0x0101


	//----- nvinfo : EIATTR_VRC_CTA_INIT_COUNT
	.align		4
        /*0064*/ 	.byte	0x02, 0x4a
	.zero		1
	.zero		1


	//----- nvinfo : EIATTR_EXIT_INSTR_OFFSETS
	.align		4
        /*0068*/ 	.byte	0x04, 0x1c
        /*006a*/ 	.short	(.L_77 - .L_76)


	//   ....[0]....
.L_76:
        /*006c*/ 	.word	0x00000050


	//   ....[1]....
        /*0070*/ 	.word	0x00001940


	//----- nvinfo : EIATTR_CBANK_PARAM_SIZE
	.align		4
.L_77:
        /*0074*/ 	.byte	0x03, 0x19
        /*0076*/ 	.short	0x0028


	//----- nvinfo : EIATTR_PARAM_CBANK
	.align		4
        /*0078*/ 	.byte	0x04, 0x0a
        /*007a*/ 	.short	(.L_79 - .L_78)
	.align		4
.L_78:
        /*007c*/ 	.word	index@(.nv.constant0._Z17per_row_AB_kernelPlS_S_ll)
        /*0080*/ 	.short	0x0380
        /*0082*/ 	.short	0x0028


	//----- nvinfo : EIATTR_SW_WAR
	.align		4
.L_79:
        /*0084*/ 	.byte	0x04, 0x36
        /*0086*/ 	.short	(.L_81 - .L_80)
.L_80:
        /*0088*/ 	.word	0x00000008
.L_81:


//--------------------- .nv.callgraph             --------------------------
	.section	.nv.callgraph,"",@"SHT_CUDA_CALLGRAPH"
	.align	4
	.sectionentsize	8
	.align		4
        /*0000*/ 	.word	0x00000000
	.align		4
        /*0004*/ 	.word	0xffffffff
	.align		4
        /*0008*/ 	.word	0x00000000
	.align		4
        /*000c*/ 	.word	0xfffffffe
	.align		4
        /*0010*/ 	.word	0x00000000
	.align		4
        /*0014*/ 	.word	0xfffffffd
	.align		4
        /*0018*/ 	.word	0x00000000
	.align		4
        /*001c*/ 	.word	0xfffffffc


//--------------------- .text._Z18per_element_kernelPlS_S_ll --------------------------
	.section	.text._Z18per_element_kernelPlS_S_ll,"ax",@progbits
	.align	128
        .global         _Z18per_element_kernelPlS_S_ll
        .type           _Z18per_element_kernelPlS_S_ll,@function
        .size           _Z18per_element_kernelPlS_S_ll,(.L_x_28 - _Z18per_element_kernelPlS_S_ll)
        .other          _Z18per_element_kernelPlS_S_ll,@"STO_CUDA_ENTRY STV_DEFAULT"
_Z18per_element_kernelPlS_S_ll:
.text._Z18per_element_kernelPlS_S_ll:
[----:B------:R-:W-:Y:S01]  /*0000*/  LDC R1, c[0x0][0x37c] ;  /* 0x0000df00ff017b82 */ /* 0x000fe20000000800 */
[----:B------:R-:W0:Y:S01]  /*0010*/  S2R R6, SR_TID.X ;  /* 0x0000000000067919 */ /* 0x000e220000002100 */
[----:B------:R-:W1:Y:S06]  /*0020*/  LDCU.64 UR10, c[0x0][0x3a0] ;  /* 0x00007400ff0a77ac */ /* 0x000e6c0008000a00 */
[----:B------:R-:W-:Y:S01]  /*0030*/  S2UR UR4, SR_CTAID.Y ;  /* 0x00000000000479c3 */ /* 0x000fe20000002600 */
[----:B------:R-:W0:Y:S01]  /*0040*/  S2R R7, SR_TID.Y ;  /* 0x0000000000077919 */ /* 0x000e220000002200 */
[----:B------:R-:W1:Y:S01]  /*0050*/  LDCU.64 UR12, c[0x0][0x398] ;  /* 0x00007300ff0c77ac */ /* 0x000e620008000a00 */
[----:B------:R-:W2:Y:S05]  /*0060*/  LDCU UR9, c[0x0][0x374] ;  /* 0x00006e80ff0977ac */ /* 0x000eaa0008000800 */
[----:B------:R-:W2:Y:S01]  /*0070*/  S2UR UR8, SR_CTAID.X ;  /* 0x00000000000879c3 */ /* 0x000ea20000002500 */
[----:B------:R-:W3:Y:S07]  /*0080*/  LDCU UR14, c[0x0][0x360] ;  /* 0x00006c00ff0e77ac */ /* 0x000eee0008000800 */
[----:B------:R-:W0:Y:S01]  /*0090*/  LDC R3, c[0x0][0x364] ;  /* 0x0000d900ff037b82 */ /* 0x000e220000000800 */
[----:B-1----:R-:W-:-:S02]  /*00a0*/  UIMAD UR5, UR11, UR12, URZ ;  /* 0x0000000c0b0572a4 */ /* 0x002fc4000f8e02ff */
[----:B------:R-:W-:Y:S02]  /*00b0*/  UIMAD.WIDE.U32 UR6, UR10, UR12, URZ ;  /* 0x0000000c0a0672a5 */ /* 0x000fe4000f8e00ff */
[----:B------:R-:W-:-:S03]  /*00c0*/  UIMAD UR10, UR10, UR13, UR5 ;  /* 0x0000000d0a0a72a4 */ /* 0x000fc6000f8e0205 */
[----:B------:R-:W-:Y:S02]  /*00d0*/  UMOV UR5, URZ ;  /* 0x000000ff00057c82 */ /* 0x000fe40008000000 */
[----:B--2---:R-:W-:Y:S02]  /*00e0*/  UIMAD.WIDE.U32 UR4, UR8, UR9, UR4 ;  /* 0x00000009080472a5 */ /* 0x004fe4000f8e0004 */
[----:B------:R-:W-:Y:S02]  /*00f0*/  UIADD3 UR8, UPT, UPT, UR7, UR10, URZ ;  /* 0x0000000a07087290 */ /* 0x000fe4000fffe0ff */
[----:B------:R-:W-:Y:S02]  /*0100*/  UIMAD.WIDE.U32 UR10, UR6, UR6, URZ ;  /* 0x00000006060a72a5 */ /* 0x000fe4000f8e00ff */
[----:B------:R-:W-:Y:S01]  /*0110*/  UIMAD UR9, UR8, UR6, URZ ;  /* 0x00000006080972a4 */ /* 0x000fe2000f8e02ff */
[----:B0-----:R-:W-:Y:S02]  /*0120*/  IMAD R6, R6, R3, R7 ;  /* 0x0000000306067224 */ /* 0x001fe400078e0207 */
[----:B---3--:R-:W-:-:S02]  /*0130*/  IMAD R3, R3, UR14, RZ ;  /* 0x0000000e03037c24 */ /* 0x008fc4000f8e02ff */
[----:B------:R-:W-:Y:S02]  /*0140*/  IMAD.MOV.U32 R7, RZ, RZ, RZ ;  /* 0x000000ffff077224 */ /* 0x000fe400078e00ff */
[----:B------:R-:W-:Y:S01]  /*0150*/  IMAD.WIDE.U32 R6, R3, UR4, R6 ;  /* 0x0000000403067c25 */ /* 0x000fe2000f8e0006 */
[----:B------:R-:W-:-:S03]  /*0160*/  UIMAD UR4, UR8, UR6, UR9 ;  /* 0x00000006080472a4 */ /* 0x000fc6000f8e0209 */
[----:B------:R-:W-:Y:S01]  /*0170*/  IMAD R3, R3, UR5, RZ ;  /* 0x0000000503037c24 */ /* 0x000fe2000f8e02ff */
[----:B------:R-:W-:Y:S01]  /*0180*/  UIADD3 UR4, UPT, UPT, UR11, UR4, URZ ;  /* 0x000000040b047290 */ /* 0x000fe2000fffe0ff */
[----:B------:R-:W-:Y:S02]  /*0190*/  ISETP.GE.U32.AND P0, PT, R6, UR10, PT ;  /* 0x0000000a06007c0c */ /* 0x000fe4000bf06070 */
[----:B------:R-:W-:-:S05]  /*01a0*/  IMAD.IADD R5, R7, 0x1, R3 ;  /* 0x0000000107057824 */ /* 0x000fca00078e0203 */
[----:B------:R-:W-:-:S13]  /*01b0*/  ISETP.GE.AND.EX P0, PT, R5, UR4, PT, P0 ;  /* 0x0000000405007c0c */ /* 0x000fda000bf06300 */
[----:B------:R-:W-:Y:S05]  /*01c0*/  @P0 EXIT ;  /* 0x000000000000094d */ /* 0x000fea0003800000 */
[----:B------:R-:W-:Y:S01]  /*01d0*/  LOP3.LUT R0, R5, UR8, RZ, 0xfc, !PT ;  /* 0x0000000805007c12 */ /* 0x000fe2000f8efcff */
[----:B------:R-:W-:Y:S03]  /*01e0*/  BSSY.RECONVERGENT B0, `(.L_x_0) ;  /* 0x000002a000007945 */ /* 0x000fe60003800200 */
[----:B------:R-:W-:-:S13]  /*01f0*/  ISETP.NE.U32.AND P0, PT, R0, RZ, PT ;  /* 0x000000ff0000720c */ /* 0x000fda0003f05070 */
[----:B------:R-:W-:Y:S05]  /*0200*/  @P0 BRA `(.L_x_1) ;  /* 0x00000000005c0947 */ /* 0x000fea0003800000 */
[----:B------:R-:W0:Y:S01]  /*0210*/  I2F.U32.RP R0, UR6 ;  /* 0x0000000600007d06 */ /* 0x000e220008209000 */
[----:B------:R-:W-:Y:S01]  /*0220*/  ISETP.NE.U32.AND P2, PT, RZ, UR6, PT ;  /* 0x00000006ff007c0c */ /* 0x000fe2000bf45070 */
[----:B------:R-:W-:-:S06]  /*0230*/  IMAD.MOV.U32 R13, RZ, RZ, RZ ;  /* 0x000000ffff0d7224 */ /* 0x000fcc00078e00ff */
[----:B0-----:R-:W0:Y:S02]  /*0240*/  MUFU.RCP R0, R0 ;  /* 0x0000000000007308 */ /* 0x001e240000001000 */
[----:B0-----:R-:W-:-:S06]  /*0250*/  IADD3 R2, PT, PT, R0, 0xffffffe, RZ ;  /* 0x0ffffffe00027810 */ /* 0x001fcc0007ffe0ff */
[----:B------:R0:W1:Y:S02]  /*0260*/  F2I.FTZ.U32.TRUNC.NTZ R3, R2 ;  /* 0x0000000200037305 */ /* 0x000064000021f000 */
[----:B0-----:R-:W-:Y:S02]  /*0270*/  IMAD.MOV.U32 R2, RZ, RZ, RZ ;  /* 0x000000ffff027224 */ /* 0x001fe400078e00ff */
[----:B-1----:R-:W-:-:S04]  /*0280*/  IMAD.MOV R9, RZ, RZ, -R3 ;  /* 0x000000ffff097224 */ /* 0x002fc800078e0a03 */
[----:B------:R-:W-:-:S04]  /*0290*/  IMAD R9, R9, UR6, RZ ;  /* 0x0000000609097c24 */ /* 0x000fc8000f8e02ff */
[----:B------:R-:W-:-:S06]  /*02a0*/  IMAD.HI.U32 R3, R3, R9, R2 ;  /* 0x0000000903037227 */ /* 0x000fcc00078e0002 */
[----:B------:R-:W-:-:S05]  /*02b0*/  IMAD.HI.U32 R2, R3, R6, RZ ;  /* 0x0000000603027227 */ /* 0x000fca00078e00ff */
[----:B------:R-:W-:-:S05]  /*02c0*/  IADD3 R3, PT, PT, -R2, RZ, RZ ;  /* 0x000000ff02037210 */ /* 0x000fca0007ffe1ff */
[----:B------:R-:W-:-:S05]  /*02d0*/  IMAD R3, R3, UR6, R6 ;  /* 0x0000000603037c24 */ /* 0x000fca000f8e0206 */
[----:B------:R-:W-:-:S13]  /*02e0*/  ISETP.GE.U32.AND P0, PT, R3, UR6, PT ;  /* 0x0000000603007c0c */ /* 0x000fda000bf06070 */
[----:B------:R-:W-:Y:S02]  /*02f0*/  @P0 VIADD R3, R3, -UR6 ;  /* 0x8000000603030c36 */ /* 0x000fe40008000000 */
[----:B------:R-:W-:-:S03]  /*0300*/  @P0 VIADD R2, R2, 0x1 ;  /* 0x0000000102020836 */ /* 0x000fc60000000000 */
[----:B------:R-:W-:Y:S01]  /*0310*/  ISETP.GE.U32.AND P1, PT, R3, UR6, PT ;  /* 0x0000000603007c0c */ /* 0x000fe2000bf26070 */
[----:B------:R-:W-:-:S12]  /*0320*/  HFMA2 R3, -RZ, RZ, 0, 0 ;  /* 0x00000000ff037431 */ /* 0x000fd800000001ff */
[----:B------:R-:W-:Y:S02]  /*0330*/  @P1 IADD3 R2, PT, PT, R2, 0x1, RZ ;  /* 0x0000000102021810 */ /* 0x000fe40007ffe0ff */
[----:B------:R-:W-:-:S05]  /*0340*/  @!P2 LOP3.LUT R2, RZ, UR6, RZ, 0x33, !PT ;  /* 0x00000006ff02ac12 */ /* 0x000fca000f8e33ff */
[----:B------:R-:W-:-:S04]  /*0350*/  IMAD.MOV R9, RZ, RZ, -R2 ;  /* 0x000000ffff097224 */ /* 0x000fc800078e0a02 */
[----:B------:R-:W-:Y:S01]  /*0360*/  IMAD R12, R9, UR6, R6 ;  /* 0x00000006090c7c24 */ /* 0x000fe2000f8e0206 */
[----:B------:R-:W-:Y:S06]  /*0370*/  BRA `(.L_x_2) ;  /* 0x0000000000407947 */ /* 0x000fec0003800000 */
.L_x_1:
[----:B------:R-:W-:Y:S01]  /*0380*/  IMAD.U32 R16, RZ, RZ, UR6 ;  /* 0x00000006ff107e24 */ /* 0x000fe2000f8e00ff */
[----:B------:R-:W-:Y:S01]  /*0390*/  MOV R12, R6 ;  /* 0x00000006000c7202 */ /* 0x000fe20000000f00 */
[----:B------:R-:W-:Y:S01]  /*03a0*/  IMAD.U32 R17, RZ, RZ, UR7 ;  /* 0x00000007ff117e24 */ /* 0x000fe2000f8e00ff */
[----:B------:R-:W-:Y:S01]  /*03b0*/  MOV R0, 0x3f0 ;  /* 0x000003f000007802 */ /* 0x000fe20000000f00 */
[----:B------:R-:W-:Y:S02]  /*03c0*/  IMAD.MOV.U32 R13, RZ, RZ, R5 ;  /* 0x000000ffff0d7224 */ /* 0x000fe400078e0005 */
[----:B------:R-:W-:-:S07]  /*03d0*/  IMAD.U32 R14, RZ, RZ, UR8 ;  /* 0x00000008ff0e7e24 */ /* 0x000fce000f8e00ff */
[----:B------:R-:W-:Y:S05]  /*03e0*/  CALL.REL.NOINC `($__internal_0_$__cuda_sm20_div_s64) ;  /* 0x0000000400bc7944 */ /* 0x000fea0003c00000 */
[-C--:B------:R-:W-:Y:S01]  /*03f0*/  IADD3 R3, P0, PT, RZ, -R8.reuse, RZ ;  /* 0x80000008ff037210 */ /* 0x080fe20007f1e0ff */
[----:B------:R-:W-:Y:S01]  /*0400*/  IMAD.MOV.U32 R4, RZ, RZ, R6 ;  /* 0x000000ffff047224 */ /* 0x000fe200078e0006 */
[----:B------:R-:W-:Y:S02]  /*0410*/  MOV R2, R8 ;  /* 0x0000000800027202 */ /* 0x000fe40000000f00 */
[----:B------:R-:W-:Y:S01]  /*0420*/  IADD3.X R0, PT, PT, RZ, ~R9, RZ, P0, !PT ;  /* 0x80000009ff007210 */ /* 0x000fe200007fe4ff */
[----:B------:R-:W-:-:S04]  /*0430*/  IMAD.WIDE.U32 R12, R3, UR6, R4 ;  /* 0x00000006030c7c25 */ /* 0x000fc8000f8e0004 */
[----:B------:R-:W-:-:S04]  /*0440*/  IMAD R0, R0, UR6, RZ ;  /* 0x0000000600007c24 */ /* 0x000fc8000f8e02ff */
[----:B------:R-:W-:-:S04]  /*0450*/  IMAD R3, R3, UR8, R0 ;  /* 0x0000000803037c24 */ /* 0x000fc8000f8e0200 */
[----:B------:R-:W-:Y:S02]  /*0460*/  IMAD.IADD R13, R13, 0x1, R3 ;  /* 0x000000010d0d7824 */ /* 0x000fe400078e0203 */
[----:B------:R-:W-:-:S07]  /*0470*/  IMAD.MOV.U32 R3, RZ, RZ, R9 ;  /* 0x000000ffff037224 */ /* 0x000fce00078e0009 */
.L_x_2:
[----:B------:R-:W-:Y:S05]  /*0480*/  BSYNC.RECONVERGENT B0 ;  /* 0x0000000000007941 */ /* 0x000fea0003800200 */
.L_x_0:
[----:B------:R-:W0:Y:S01]  /*0490*/  LDCU UR4, c[0x0][0x39c] ;  /* 0x00007380ff0477ac */ /* 0x000e220008000800 */
[----:B------:R-:W-:Y:S01]  /*04a0*/  BSSY.RECONVERGENT B0, `(.L_x_3) ;  /* 0x0000028000007945 */ /* 0x000fe20003800200 */
[----:B0-----:R-:W-:-:S04]  /*04b0*/  LOP3.LUT R0, R13, UR4, RZ, 0xfc, !PT ;  /* 0x000000040d007c12 */ /* 0x001fc8000f8efcff */
[----:B------:R-:W-:-:S13]  /*04c0*/  ISETP.NE.U32.AND P0, PT, R0, RZ, PT ;  /* 0x000000ff0000720c */ /* 0x000fda0003f05070 */
[----:B------:R-:W-:Y:S05]  /*04d0*/  @P0 BRA `(.L_x_4) ;  /* 0x0000000000600947 */ /* 0x000fea0003800000 */
[----:B------:R-:W0:Y:S02]  /*04e0*/  LDCU UR4, c[0x0][0x398] ;  /* 0x00007300ff0477ac */ /* 0x000e240008000800 */
[----:B0-----:R-:W0:Y:S01]  /*04f0*/  I2F.U32.RP R0, UR4 ;  /* 0x0000000400007d06 */ /* 0x001e220008209000 */
[----:B------:R-:W-:-:S07]  /*0500*/  ISETP.NE.U32.AND P2, PT, RZ, UR4, PT ;  /* 0x00000004ff007c0c */ /* 0x000fce000bf45070 */
[----:B0-----:R-:W0:Y:S02]  /*0510*/  MUFU.RCP R0, R0 ;  /* 0x0000000000007308 */ /* 0x001e240000001000 */
[----:B0-----:R-:W-:Y:S02]  /*0520*/  VIADD R8, R0, 0xffffffe ;  /* 0x0ffffffe00087836 */ /* 0x001fe40000000000 */
[----:B------:R-:W-:-:S04]  /*0530*/  IMAD.MOV.U32 R0, RZ, RZ, RZ ;  /* 0x000000ffff007224 */ /* 0x000fc800078e00ff */
[----:B------:R0:W1:Y:S02]  /*0540*/  F2I.FTZ.U32.TRUNC.NTZ R9, R8 ;  /* 0x0000000800097305 */ /* 0x000064000021f000 */
[----:B0-----:R-:W-:Y:S01]  /*0550*/  IMAD.MOV.U32 R8, RZ, RZ, RZ ;  /* 0x000000ffff087224 */ /* 0x001fe200078e00ff */
[----:B-1----:R-:W-:-:S05]  /*0560*/  IADD3 R11, PT, PT, RZ, -R9, RZ ;  /* 0x80000009ff0b7210 */ /* 0x002fca0007ffe0ff */
[----:B------:R-:W-:-:S04]  /*0570*/  IMAD R11, R11, UR4, RZ ;  /* 0x000000040b0b7c24 */ /* 0x000fc8000f8e02ff */
[----:B------:R-:W-:-:S06]  /*0580*/  IMAD.HI.U32 R9, R9, R11, R8 ;  /* 0x0000000b09097227 */ /* 0x000fcc00078e0008 */
[----:B------:R-:W-:-:S04]  /*0590*/  IMAD.HI.U32 R8, R9, R12, RZ ;  /* 0x0000000c09087227 */ /* 0x000fc800078e00ff */
[----:B------:R-:W-:-:S04]  /*05a0*/  IMAD.MOV R9, RZ, RZ, -R8 ;  /* 0x000000ffff097224 */ /* 0x000fc800078e0a08 */
[----:B------:R-:W-:-:S05]  /*05b0*/  IMAD R9, R9, UR4, R12 ;  /* 0x0000000409097c24 */ /* 0x000fca000f8e020c */
[----:B------:R-:W-:-:S13]  /*05c0*/  ISETP.GE.U32.AND P0, PT, R9, UR4, PT ;  /* 0x0000000409007c0c */ /* 0x000fda000bf06070 */
[----:B------:R-:W-:Y:S01]  /*05d0*/  @P0 IADD3 R9, PT, PT, R9, -UR4, RZ ;  /* 0x8000000409090c10 */ /* 0x000fe2000fffe0ff */
[----:B------:R-:W-:-:S03]  /*05e0*/  @P0 VIADD R8, R8, 0x1 ;  /* 0x0000000108080836 */ /* 0x000fc60000000000 */
[----:B------:R-:W-:-:S13]  /*05f0*/  ISETP.GE.U32.AND P1, PT, R9, UR4, PT ;  /* 0x0000000409007c0c */ /* 0x000fda000bf26070 */
[----:B------:R-:W-:Y:S01]  /*0600*/  @P1 VIADD R8, R8, 0x1 ;  /* 0x0000000108081836 */ /* 0x000fe20000000000 */
[----:B------:R-:W-:-:S04]  /*0610*/  @!P2 LOP3.LUT R8, RZ, UR4, RZ, 0x33, !PT ;  /* 0x00000004ff08ac12 */ /* 0x000fc8000f8e33ff */
[----:B------:R-:W-:-:S05]  /*0620*/  IADD3 R9, PT, PT, -R8, RZ, RZ ;  /* 0x000000ff08097210 */ /* 0x000fca0007ffe1ff */
[----:B------:R-:W-:Y:S02]  /*0630*/  IMAD R12, R9, UR4, R12 ;  /* 0x00000004090c7c24 */ /* 0x000fe4000f8e020c */
[----:B------:R-:W-:Y:S01]  /*0640*/  IMAD.MOV.U32 R9, RZ, RZ, RZ ;  /* 0x000000ffff097224 */ /* 0x000fe200078e00ff */
[----:B------:R-:W-:Y:S06]  /*0650*/  BRA `(.L_x_5) ;  /* 0x0000000000307947 */ /* 0x000fec0003800000 */
.L_x_4:
[----:B------:R-:W0:Y:S01]  /*0660*/  LDCU.64 UR4, c[0x0][0x398] ;  /* 0x00007300ff0477ac */ /* 0x000e220008000a00 */
[----:B------:R-:W-:Y:S02]  /*0670*/  MOV R0, 0x6b0 ;  /* 0x000006b000007802 */ /* 0x000fe40000000f00 */
[----:B0-----:R-:W-:Y:S01]  /*0680*/  MOV R16, UR4 ;  /* 0x0000000400107c02 */ /* 0x001fe20008000f00 */
[----:B------:R-:W-:-:S07]  /*0690*/  IMAD.U32 R14, RZ, RZ, UR5 ;  /* 0x00000005ff0e7e24 */ /* 0x000fce000f8e00ff */
[----:B------:R-:W-:Y:S05]  /*06a0*/  CALL.REL.NOINC `($__internal_0_$__cuda_sm20_div_s64) ;  /* 0x00000004000c7944 */ /* 0x000fea0003c00000 */
[----:B------:R-:W0:Y:S01]  /*06b0*/  LDCU.64 UR4, c[0x0][0x398] ;  /* 0x00007300ff0477ac */ /* 0x000e220008000a00 */
[----:B------:R-:W-:-:S05]  /*06c0*/  IADD3 R11, P0, PT, RZ, -R8, RZ ;  /* 0x80000008ff0b7210 */ /* 0x000fca0007f1e0ff */
[----:B------:R-:W-:-:S04]  /*06d0*/  IMAD.X R0, RZ, RZ, ~R9, P0 ;  /* 0x000000ffff007224 */ /* 0x000fc800000e0e09 */
[----:B0-----:R-:W-:Y:S02]  /*06e0*/  IMAD R0, R0, UR4, RZ ;  /* 0x0000000400007c24 */ /* 0x001fe4000f8e02ff */
[----:B------:R-:W-:-:S04]  /*06f0*/  IMAD.WIDE.U32 R12, R11, UR4, R12 ;  /* 0x000000040b0c7c25 */ /* 0x000fc8000f8e000c */
[----:B------:R-:W-:-:S05]  /*0700*/  IMAD R11, R11, UR5, R0 ;  /* 0x000000050b0b7c24 */ /* 0x000fca000f8e0200 */
[----:B------:R-:W-:-:S07]  /*0710*/  IADD3 R0, PT, PT, R13, R11, RZ ;  /* 0x0000000b0d007210 */ /* 0x000fce0007ffe0ff */
.L_x_5:
[----:B------:R-:W-:Y:S05]  /*0720*/  BSYNC.RECONVERGENT B0 ;  /* 0x0000000000007941 */ /* 0x000fea0003800200 */
.L_x_3:
[----:B------:R-:W0:Y:S01]  /*0730*/  LDCU UR4, c[0x0][0x3a4] ;  /* 0x00007480ff0477ac */ /* 0x000e220008000800 */
[----:B------:R-:W-:Y:S01]  /*0740*/  BSSY.RECONVERGENT B0, `(.L_x_6) ;  /* 0x0000020000007945 */ /* 0x000fe20003800200 */
[----:B------:R-:W1:Y:S01]  /*0750*/  LDCU.64 UR6, c[0x0][0x358] ;  /* 0x00006b00ff0677ac */ /* 0x000e620008000a00 */
[----:B0-----:R-:W-:-:S04]  /*0760*/  LOP3.LUT R10, R3, UR4, RZ, 0xfc, !PT ;  /* 0x00000004030a7c12 */ /* 0x001fc8000f8efcff */
[----:B------:R-:W-:-:S13]  /*0770*/  ISETP.NE.U32.AND P0, PT, R10, RZ, PT ;  /* 0x000000ff0a00720c */ /* 0x000fda0003f05070 */
[----:B-1----:R-:W-:Y:S05]  /*0780*/  @P0 BRA `(.L_x_7) ;  /* 0x0000000000540947 */ /* 0x002fea0003800000 */
[----:B------:R-:W0:Y:S02]  /*0790*/  LDCU UR4, c[0x0][0x3a0] ;  /* 0x00007400ff0477ac */ /* 0x000e240008000800 */
[----:B0-----:R-:W0:Y:S01]  /*07a0*/  I2F.U32.RP R13, UR4 ;  /* 0x00000004000d7d06 */ /* 0x001e220008209000 */
[----:B------:R-:W-:-:S07]  /*07b0*/  ISETP.NE.U32.AND P1, PT, RZ, UR4, PT ;  /* 0x00000004ff007c0c */ /* 0x000fce000bf25070 */
[----:B0-----:R-:W0:Y:S02]  /*07c0*/  MUFU.RCP R13, R13 ;  /* 0x0000000d000d7308 */ /* 0x001e240000001000 */
[----:B0-----:R-:W-:-:S06]  /*07d0*/  VIADD R10, R13, 0xffffffe ;  /* 0x0ffffffe0d0a7836 */ /* 0x001fcc0000000000 */
[----:B------:R0:W1:Y:S02]  /*07e0*/  F2I.FTZ.U32.TRUNC.NTZ R11, R10 ;  /* 0x0000000a000b7305 */ /* 0x000064000021f000 */
[----:B0-----:R-:W-:Y:S02]  /*07f0*/  HFMA2 R10, -RZ, RZ, 0, 0 ;  /* 0x00000000ff0a7431 */ /* 0x001fe400000001ff */
[----:B-1----:R-:W-:-:S04]  /*0800*/  IMAD.MOV R15, RZ, RZ, -R11 ;  /* 0x000000ffff0f7224 */ /* 0x002fc800078e0a0b */
[----:B------:R-:W-:-:S04]  /*0810*/  IMAD R15, R15, UR4, RZ ;  /* 0x000000040f0f7c24 */ /* 0x000fc8000f8e02ff */
[----:B------:R-:W-:-:S06]  /*0820*/  IMAD.HI.U32 R11, R11, R15, R10 ;  /* 0x0000000f0b0b7227 */ /* 0x000fcc00078e000a */
[----:B------:R-:W-:-:S04]  /*0830*/  IMAD.HI.U32 R11, R11, R2, RZ ;  /* 0x000000020b0b7227 */ /* 0x000fc800078e00ff */
[----:B------:R-:W-:-:S04]  /*0840*/  IMAD.MOV R11, RZ, RZ, -R11 ;  /* 0x000000ffff0b7224 */ /* 0x000fc800078e0a0b */
[----:B------:R-:W-:Y:S02]  /*0850*/  IMAD R14, R11, UR4, R2 ;  /* 0x000000040b0e7c24 */ /* 0x000fe4000f8e0202 */
[----:B------:R-:W-:-:S03]  /*0860*/  IMAD.MOV.U32 R11, RZ, RZ, RZ ;  /* 0x000000ffff0b7224 */ /* 0x000fc600078e00ff */
[----:B------:R-:W-:-:S13]  /*0870*/  ISETP.GE.U32.AND P0, PT, R14, UR4, PT ;  /* 0x000000040e007c0c */ /* 0x000fda000bf06070 */
[----:B------:R-:W-:-:S05]  /*0880*/  @P0 VIADD R14, R14, -UR4 ;  /* 0x800000040e0e0c36 */ /* 0x000fca0008000000 */
[----:B------:R-:W-:-:S13]  /*0890*/  ISETP.GE.U32.AND P0, PT, R14, UR4, PT ;  /* 0x000000040e007c0c */ /* 0x000fda000bf06070 */
[----:B------:R-:W-:Y:S02]  /*08a0*/  @P0 IADD3 R14, PT, PT, R14, -UR4, RZ ;  /* 0x800000040e0e0c10 */ /* 0x000fe4000fffe0ff */
[----:B------:R-:W-:-:S05]  /*08b0*/  @!P1 LOP3.LUT R14, RZ, UR4, RZ, 0x33, !PT ;  /* 0x00000004ff0e9c12 */ /* 0x000fca000f8e33ff */
[----:B------:R-:W-:Y:S01]  /*08c0*/  IMAD.MOV.U32 R10, RZ, RZ, R14 ;  /* 0x000000ffff0a7224 */ /* 0x000fe200078e000e */
[----:B------:R-:W-:Y:S06]  /*08d0*/  BRA `(.L_x_8) ;  /* 0x0000000000187947 */ /* 0x000fec0003800000 */
.L_x_7:
[----:B------:R-:W-:Y:S01]  /*08e0*/  MOV R13, R2 ;  /* 0x00000002000d7202 */ /* 0x000fe20000000f00 */
[----:B------:R-:W-:Y:S01]  /*08f0*/  IMAD.MOV.U32 R11, RZ, RZ, R3 ;  /* 0x000000ffff0b7224 */ /* 0x000fe200078e0003 */
[----:B------:R-:W-:-:S07]  /*0900*/  MOV R10, 0x920 ;  /* 0x00000920000a7802 */ /* 0x000fce0000000f00 */
[----:B------:R-:W-:Y:S05]  /*0910*/  CALL.REL.NOINC `($__internal_1_$__cuda_sm20_rem_s64) ;  /* 0x0000000400c07944 */ /* 0x000fea0003c00000 */
[----:B------:R-:W-:Y:S01]  /*0920*/  IMAD.MOV.U32 R10, RZ, RZ, R13 ;  /* 0x000000ffff0a7224 */ /* 0x000fe200078e000d */
[----:B------:R-:W-:-:S07]  /*0930*/  MOV R11, R14 ;  /* 0x0000000e000b7202 */ /* 0x000fce0000000f00 */
.L_x_8:
[----:B------:R-:W-:Y:S05]  /*0940*/  BSYNC.RECONVERGENT B0 ;  /* 0x0000000000007941 */ /* 0x000fea0003800200 */
.L_x_6:
[----:B------:R-:W0:Y:S01]  /*0950*/  LDCU.64 UR4, c[0x0][0x3a0] ;  /* 0x00007400ff0477ac */ /* 0x000e220008000a00 */
[----:B------:R-:W-:Y:S02]  /*0960*/  IMAD.MOV.U32 R14, RZ, RZ, R10 ;  /* 0x000000ffff0e7224 */ /* 0x000fe400078e000a */
[----:B------:R-:W-:Y:S01]  /*0970*/  IMAD.MOV.U32 R15, RZ, RZ, R11 ;  /* 0x000000ffff0f7224 */ /* 0x000fe200078e000b */
[----:B------:R-:W1:Y:S01]  /*0980*/  LDCU.128 UR8, c[0x0][0x380] ;  /* 0x00007000ff0877ac */ /* 0x000e620008000c00 */
[----:B0-----:R-:W-:Y:S01]  /*0990*/  IMAD R7, R0, UR4, RZ ;  /* 0x0000000400077c24 */ /* 0x001fe2000f8e02ff */
[----:B------:R-:W-:Y:S01]  /*09a0*/  IADD3 R0, P0, P1, -R10, R8, R2 ;  /* 0x000000080a007210 */ /* 0x000fe2000791e102 */
[----:B------:R-:W-:-:S03]  /*09b0*/  IMAD.WIDE.U32 R14, R12, UR4, R14 ;  /* 0x000000040c0e7c25 */ /* 0x000fc6000f8e000e */
[----:B------:R-:W-:Y:S01]  /*09c0*/  IADD3.X R3, PT, PT, ~R11, R9, R3, P0, P1 ;  /* 0x000000090b037210 */ /* 0x000fe200007e2503 */
[----:B------:R-:W-:Y:S01]  /*09d0*/  IMAD R7, R12, UR5, R7 ;  /* 0x000000050c077c24 */ /* 0x000fe2000f8e0207 */
[----:B-1----:R-:W-:Y:S01]  /*09e0*/  LEA R2, P0, R0, UR8, 0x3 ;  /* 0x0000000800027c11 */ /* 0x002fe2000f8018ff */
[----:B------:R-:W0:Y:S01]  /*09f0*/  LDCU.64 UR4, c[0x0][0x390] ;  /* 0x00007200ff0477ac */ /* 0x000e220008000a00 */
[----:B------:R-:W-:Y:S02]  /*0a00*/  LEA R8, P1, R14, UR10, 0x3 ;  /* 0x0000000a0e087c11 */ /* 0x000fe4000f8218ff */
[----:B------:R-:W-:Y:S02]  /*0a10*/  IADD3 R7, PT, PT, R15, R7, RZ ;  /* 0x000000070f077210 */ /* 0x000fe40007ffe0ff */
[----:B------:R-:W-:Y:S02]  /*0a20*/  LEA.HI.X R3, R0, UR9, R3, 0x3, P0 ;  /* 0x0000000900037c11 */ /* 0x000fe400080f1c03 */
[----:B------:R-:W-:-:S04]  /*0a30*/  LEA.HI.X R9, R14, UR11, R7, 0x3, P1 ;  /* 0x0000000b0e097c11 */ /* 0x000fc800088f1c07 */
[----:B------:R-:W2:Y:S04]  /*0a40*/  LDG.E.64 R2, desc[UR6][R2.64] ;  /* 0x0000000602027981 */ /* 0x000ea8000c1e1b00 */
[----:B------:R-:W2:Y:S01]  /*0a50*/  LDG.E.64 R8, desc[UR6][R8.64] ;  /* 0x0000000608087981 */ /* 0x000ea2000c1e1b00 */
[----:B0-----:R-:W-:-:S04]  /*0a60*/  LEA R4, P0, R6, UR4, 0x3 ;  /* 0x0000000406047c11 */ /* 0x001fc8000f8018ff */
[----:B------:R-:W-:Y:S01]  /*0a70*/  LEA.HI.X R5, R6, UR5, R5, 0x3, P0 ;  /* 0x0000000506057c11 */ /* 0x000fe200080f1c05 */
[-C--:B--2---:R-:W-:Y:S02]  /*0a80*/  IMAD R7, R9, R2.reuse, RZ ;  /* 0x0000000209077224 */ /* 0x084fe400078e02ff */
[----:B------:R-:W-:-:S04]  /*0a90*/  IMAD.WIDE.U32 R10, R8, R2, RZ ;  /* 0x00000002080a7225 */ /* 0x000fc800078e00ff */
[----:B------:R-:W-:-:S04]  /*0aa0*/  IMAD R7, R3, R8, R7 ;  /* 0x0000000803077224 */ /* 0x000fc800078e0207 */
[----:B------:R-:W-:-:S05]  /*0ab0*/  IMAD.IADD R11, R11, 0x1, R7 ;  /* 0x000000010b0b7824 */ /* 0x000fca00078e0207 */
[----:B------:R-:W-:Y:S01]  /*0ac0*/  STG.E.64 desc[UR6][R4.64], R10 ;  /* 0x0000000a04007986 */ /* 0x000fe2000c101b06 */
[----:B------:R-:W-:Y:S05]  /*0ad0*/  EXIT ;  /* 0x000000000000794d */ /* 0x000fea0003800000 */
        .weak           $__internal_0_$__cuda_sm20_div_s64
        .type           $__internal_0_$__cuda_sm20_div_s64,@function
        .size           $__internal_0_$__cuda_sm20_div_s64,($__internal_1_$__cuda_sm20_rem_s64 - $__internal_0_$__cuda_sm20_div_s64)
$__internal_0_$__cuda_sm20_div_s64:
[-C--:B------:R-:W-:Y:S02]  /*0ae0*/  IADD3 R9, P1, PT, RZ, -R16.reuse, RZ ;  /* 0x80000010ff097210 */ /* 0x080fe40007f3e0ff */
[----:B------:R-:W-:Y:S02]  /*0af0*/  ISETP.GE.AND P0, PT, R14, RZ, PT ;  /* 0x000000ff0e00720c */ /* 0x000fe40003f06270 */
[----:B------:R-:W-:Y:S01]  /*0b00*/  ISETP.GE.AND P3, PT, R13, RZ, PT ;  /* 0x000000ff0d00720c */ /* 0x000fe20003f66270 */
[----:B------:R-:W-:Y:S01]  /*0b10*/  IMAD.X R11, RZ, RZ, ~R14, P1 ;  /* 0x000000ffff0b7224 */ /* 0x000fe200008e0e0e */
[----:B------:R-:W-:-:S04]  /*0b20*/  SEL R8, R9, R16, !P0 ;  /* 0x0000001009087207 */ /* 0x000fc80004000000 */
[----:B------:R-:W-:-:S04]  /*0b30*/  SEL R9, R11, R14, !P0 ;  /* 0x0000000e0b097207 */ /* 0x000fc80004000000 */
[----:B------:R-:W0:Y:S08]  /*0b40*/  I2F.U64.RP R15, R8 ;  /* 0x00000008000f7312 */ /* 0x000e300000309000 */
[----:B0-----:R-:W0:Y:S02]  /*0b50*/  MUFU.RCP R15, R15 ;  /* 0x0000000f000f7308 */ /* 0x001e240000001000 */
[----:B0-----:R-:W-:-:S06]  /*0b60*/  IADD3 R10, PT, PT, R15, 0x1ffffffe, RZ ;  /* 0x1ffffffe0f0a7810 */ /* 0x001fcc0007ffe0ff */
[----:B------:R-:W0:Y:S02]  /*0b70*/  F2I.U64.TRUNC R10, R10 ;  /* 0x0000000a000a7311 */ /* 0x000e24000020d800 */
[----:B0-----:R-:W-:-:S04]  /*0b80*/  IMAD.WIDE.U32 R18, R10, R8, RZ ;  /* 0x000000080a127225 */ /* 0x001fc800078e00ff */
[C---:B------:R-:W-:Y:S01]  /*0b90*/  IMAD R17, R10.reuse, R9, R19 ;  /* 0x000000090a117224 */ /* 0x040fe200078e0213 */
[----:B------:R-:W-:Y:S01]  /*0ba0*/  IADD3 R21, P0, PT, RZ, -R18, RZ ;  /* 0x80000012ff157210 */ /* 0x000fe20007f1e0ff */
[----:B------:R-:W-:Y:S02]  /*0bb0*/  IMAD.MOV.U32 R19, RZ, RZ, R10 ;  /* 0x000000ffff137224 */ /* 0x000fe400078e000a */
[----:B------:R-:W-:Y:S02]  /*0bc0*/  IMAD R17, R11, R8, R17 ;  /* 0x000000080b117224 */ /* 0x000fe400078e0211 */
[----:B------:R-:W-:-:S04]  /*0bd0*/  IMAD.HI.U32 R18, R10, R21, RZ ;  /* 0x000000150a127227 */ /* 0x000fc800078e00ff */
[----:B------:R-:W-:-:S04]  /*0be0*/  IMAD.X R17, RZ, RZ, ~R17, P0 ;  /* 0x000000ffff117224 */ /* 0x000fc800000e0e11 */
[----:B------:R-:W-:-:S04]  /*0bf0*/  IMAD.WIDE.U32 R18, P0, R10, R17, R18 ;  /* 0x000000110a127225 */ /* 0x000fc80007800012 */
[C---:B------:R-:W-:Y:S02]  /*0c00*/  IMAD R15, R11.reuse, R17, RZ ;  /* 0x000000110b0f7224 */ /* 0x040fe400078e02ff */
[----:B------:R-:W-:-:S04]  /*0c10*/  IMAD.HI.U32 R18, P1, R11, R21, R18 ;  /* 0x000000150b127227 */ /* 0x000fc80007820012 */
[----:B------:R-:W-:Y:S01]  /*0c20*/  IMAD.HI.U32 R17, R11, R17, RZ ;  /* 0x000000110b117227 */ /* 0x000fe200078e00ff */
[----:B------:R-:W-:Y:S02]  /*0c30*/  IADD3 R19, P2, PT, R15, R18, RZ ;  /* 0x000000120f137210 */ /* 0x000fe40007f5e0ff */
[----:B------:R-:W-:Y:S02]  /*0c40*/  IADD3 R15, P4, PT, RZ, -R12, RZ ;  /* 0x8000000cff0f7210 */ /* 0x000fe40007f9e0ff */
[----:B------:R-:W-:Y:S01]  /*0c50*/  IADD3.X R17, PT, PT, R17, R11, RZ, P0, !PT ;  /* 0x0000000b11117210 */ /* 0x000fe200007fe4ff */
[----:B------:R-:W-:Y:S01]  /*0c60*/  IMAD.WIDE.U32 R10, R19, R8, RZ ;  /* 0x00000008130a7225 */ /* 0x000fe200078e00ff */
[----:B------:R-:W-:Y:S02]  /*0c70*/  SEL R15, R15, R12, !P3 ;  /* 0x0000000c0f0f7207 */ /* 0x000fe40005800000 */
[----:B------:R-:W-:Y:S01]  /*0c80*/  IADD3.X R17, PT, PT, RZ, RZ, R17, P2, P1 ;  /* 0x000000ffff117210 */ /* 0x000fe200017e2411 */
[----:B------:R-:W-:Y:S01]  /*0c90*/  IMAD R11, R19, R9, R11 ;  /* 0x00000009130b7224 */ /* 0x000fe200078e020b */
[----:B------:R-:W-:Y:S01]  /*0ca0*/  IADD3 R21, P0, PT, RZ, -R10, RZ ;  /* 0x8000000aff157210 */ /* 0x000fe20007f1e0ff */
[----:B------:R-:W-:-:S02]  /*0cb0*/  IMAD.X R20, RZ, RZ, ~R13, P4 ;  /* 0x000000ffff147224 */ /* 0x000fc400020e0e0d */
[----:B------:R-:W-:Y:S02]  /*0cc0*/  IMAD R11, R17, R8, R11 ;  /* 0x00000008110b7224 */ /* 0x000fe400078e020b */
[----:B------:R-:W-:-:S04]  /*0cd0*/  IMAD.HI.U32 R18, R19, R21, RZ ;  /* 0x0000001513127227 */ /* 0x000fc800078e00ff */
[----:B------:R-:W-:-:S04]  /*0ce0*/  IMAD.X R10, RZ, RZ, ~R11, P0 ;  /* 0x000000ffff0a7224 */ /* 0x000fc800000e0e0b */
[----:B------:R-:W-:-:S04]  /*0cf0*/  IMAD.WIDE.U32 R18, P0, R19, R10, R18 ;  /* 0x0000000a13127225 */ /* 0x000fc80007800012 */
[C---:B------:R-:W-:Y:S02]  /*0d00*/  IMAD R11, R17.reuse, R10, RZ ;  /* 0x0000000a110b7224 */ /* 0x040fe400078e02ff */
[----:B------:R-:W-:-:S04]  /*0d10*/  IMAD.HI.U32 R18, P1, R17, R21, R18 ;  /* 0x0000001511127227 */ /* 0x000fc80007820012 */
[----:B------:R-:W-:Y:S01]  /*0d20*/  IMAD.HI.U32 R10, R17, R10, RZ ;  /* 0x0000000a110a7227 */ /* 0x000fe200078e00ff */
[----:B------:R-:W-:-:S04]  /*0d30*/  IADD3 R18, P2, PT, R11, R18, RZ ;  /* 0x000000120b127210 */ /* 0x000fc80007f5e0ff */
[----:B------:R-:W-:Y:S01]  /*0d40*/  IADD3.X R11, PT, PT, R10, R17, RZ, P0, !PT ;  /* 0x000000110a0b7210 */ /* 0x000fe200007fe4ff */
[----:B------:R-:W-:Y:S01]  /*0d50*/  IMAD.HI.U32 R10, R18, R15, RZ ;  /* 0x0000000f120a7227 */ /* 0x000fe200078e00ff */
[----:B------:R-:W-:Y:S02]  /*0d60*/  SEL R17, R20, R13, !P3 ;  /* 0x0000000d14117207 */ /* 0x000fe40005800000 */
[----:B------:R-:W-:Y:S01]  /*0d70*/  IADD3.X R20, PT, PT, RZ, RZ, R11, P2, P1 ;  /* 0x000000ffff147210 */ /* 0x000fe200017e240b */
[----:B------:R-:W-:Y:S02]  /*0d80*/  IMAD.MOV.U32 R11, RZ, RZ, RZ ;  /* 0x000000ffff0b7224 */ /* 0x000fe400078e00ff */
[----:B------:R-:W-:-:S04]  /*0d90*/  IMAD.WIDE.U32 R10, R18, R17, R10 ;  /* 0x00000011120a7225 */ /* 0x000fc800078e000a */
[C---:B------:R-:W-:Y:S02]  /*0da0*/  IMAD R19, R20.reuse, R17, RZ ;  /* 0x0000001114137224 */ /* 0x040fe400078e02ff */
[----:B------:R-:W-:-:S04]  /*0db0*/  IMAD.HI.U32 R10, P0, R20, R15, R10 ;  /* 0x0000000f140a7227 */ /* 0x000fc8000780000a */
[----:B------:R-:W-:Y:S01]  /*0dc0*/  IMAD.HI.U32 R21, R20, R17, RZ ;  /* 0x0000001114157227 */ /* 0x000fe200078e00ff */
[----:B------:R-:W-:-:S03]  /*0dd0*/  IADD3 R19, P1, PT, R19, R10, RZ ;  /* 0x0000000a13137210 */ /* 0x000fc60007f3e0ff */
[----:B------:R-:W-:Y:S02]  /*0de0*/  IMAD.X R21, RZ, RZ, R21, P0 ;  /* 0x000000ffff157224 */ /* 0x000fe400000e0615 */
[----:B------:R-:W-:-:S03]  /*0df0*/  IMAD.WIDE.U32 R10, R19, R8, RZ ;  /* 0x00000008130a7225 */ /* 0x000fc600078e00ff */
[----:B------:R-:W-:Y:S01]  /*0e00*/  IADD3.X R21, PT, PT, RZ, R21, RZ, P1, !PT ;  /* 0x00000015ff157210 */ /* 0x000fe20000ffe4ff */
[----:B------:R-:W-:Y:S01]  /*0e10*/  IMAD R11, R19, R9, R11 ;  /* 0x00000009130b7224 */ /* 0x000fe200078e020b */
[----:B------:R-:W-:-:S03]  /*0e20*/  IADD3 R23, P1, PT, -R10, R15, RZ ;  /* 0x0000000f0a177210 */ /* 0x000fc60007f3e1ff */
[-C--:B------:R-:W-:Y:S01]  /*0e30*/  IMAD R10, R21, R8.reuse, R11 ;  /* 0x00000008150a7224 */ /* 0x080fe200078e020b */
[----:B------:R-:W-:-:S03]  /*0e40*/  ISETP.GE.U32.AND P0, PT, R23, R8, PT ;  /* 0x000000081700720c */ /* 0x000fc60003f06070 */
[----:B------:R-:W-:Y:S01]  /*0e50*/  IMAD.X R17, R17, 0x1, ~R10, P1 ;  /* 0x0000000111117824 */ /* 0x000fe200008e0e0a */
[----:B------:R-:W-:Y:S02]  /*0e60*/  IADD3 R11, P1, PT, R23, -R8, RZ ;  /* 0x80000008170b7210 */ /* 0x000fe40007f3e0ff */
[----:B------:R-:W-:Y:S02]  /*0e70*/  IADD3 R10, P2, PT, R19, 0x1, RZ ;  /* 0x00000001130a7810 */ /* 0x000fe40007f5e0ff */
[CC--:B------:R-:W-:Y:S02]  /*0e80*/  ISETP.GE.U32.AND.EX P0, PT, R17.reuse, R9.reuse, PT, P0 ;  /* 0x000000091100720c */ /* 0x0c0fe40003f06100 */
[----:B------:R-:W-:Y:S01]  /*0e90*/  IADD3.X R15, PT, PT, R17, ~R9, RZ, P1, !PT ;  /* 0x80000009110f7210 */ /* 0x000fe20000ffe4ff */
[----:B------:R-:W-:Y:S01]  /*0ea0*/  IMAD.X R18, RZ, RZ, R21, P2 ;  /* 0x000000ffff127224 */ /* 0x000fe200010e0615 */
[----:B------:R-:W-:Y:S02]  /*0eb0*/  SEL R11, R11, R23, P0 ;  /* 0x000000170b0b7207 */ /* 0x000fe40000000000 */
[----:B------:R-:W-:-:S02]  /*0ec0*/  SEL R15, R15, R17, P0 ;  /* 0x000000110f0f7207 */ /* 0x000fc40000000000 */
[----:B------:R-:W-:Y:S02]  /*0ed0*/  SEL R19, R10, R19, P0 ;  /* 0x000000130a137207 */ /* 0x000fe40000000000 */
[----:B------:R-:W-:Y:S02]  /*0ee0*/  ISETP.GE.U32.AND P1, PT, R11, R8, PT ;  /* 0x000000080b00720c */ /* 0x000fe40003f26070 */
[----:B------:R-:W-:Y:S02]  /*0ef0*/  SEL R10, R18, R21, P0 ;  /* 0x00000015120a7207 */ /* 0x000fe40000000000 */
[----:B------:R-:W-:Y:S02]  /*0f00*/  IADD3 R8, P2, PT, R19, 0x1, RZ ;  /* 0x0000000113087810 */ /* 0x000fe40007f5e0ff */
[----:B------:R-:W-:Y:S02]  /*0f10*/  ISETP.GE.U32.AND.EX P0, PT, R15, R9, PT, P1 ;  /* 0x000000090f00720c */ /* 0x000fe40003f06110 */
[----:B------:R-:W-:-:S02]  /*0f20*/  IADD3.X R9, PT, PT, RZ, R10, RZ, P2, !PT ;  /* 0x0000000aff097210 */ /* 0x000fc400017fe4ff */
[----:B------:R-:W-:Y:S02]  /*0f30*/  SEL R8, R8, R19, P0 ;  /* 0x0000001308087207 */ /* 0x000fe40000000000 */
[----:B------:R-:W-:Y:S02]  /*0f40*/  SEL R9, R9, R10, P0 ;  /* 0x0000000a09097207 */ /* 0x000fe40000000000 */
[----:B------:R-:W-:Y:S02]  /*0f50*/  IADD3 R11, P2, PT, RZ, -R8, RZ ;  /* 0x80000008ff0b7210 */ /* 0x000fe40007f5e0ff */
[----:B------:R-:W-:Y:S02]  /*0f60*/  LOP3.LUT R15, R14, R13, RZ, 0x3c, !PT ;  /* 0x0000000d0e0f7212 */ /* 0x000fe400078e3cff */
[----:B------:R-:W-:Y:S01]  /*0f70*/  ISETP.NE.U32.AND P0, PT, R16, RZ, PT ;  /* 0x000000ff1000720c */ /* 0x000fe20003f05070 */
[----:B------:R-:W-:Y:S01]  /*0f80*/  IMAD.X R10, RZ, RZ, ~R9, P2 ;  /* 0x000000ffff0a7224 */ /* 0x000fe200010e0e09 */
[----:B------:R-:W-:-:S02]  /*0f90*/  ISETP.GE.AND P1, PT, R15, RZ, PT ;  /* 0x000000ff0f00720c */ /* 0x000fc40003f26270 */
[----:B------:R-:W-:Y:S02]  /*0fa0*/  ISETP.NE.AND.EX P0, PT, R14, RZ, PT, P0 ;  /* 0x000000ff0e00720c */ /* 0x000fe40003f05300 */
[----:B------:R-:W-:Y:S01]  /*0fb0*/  SEL R8, R11, R8, !P1 ;  /* 0x000000080b087207 */ /* 0x000fe20004800000 */
[----:B------:R-:W-:Y:S01]  /*0fc0*/  IMAD.MOV.U32 R11, RZ, RZ, 0x0 ;  /* 0x00000000ff0b7424 */ /* 0x000fe200078e00ff */
[----:B------:R-:W-:Y:S02]  /*0fd0*/  SEL R9, R10, R9, !P1 ;  /* 0x000000090a097207 */ /* 0x000fe40004800000 */
[----:B------:R-:W-:Y:S02]  /*0fe0*/  MOV R10, R0 ;  /* 0x00000000000a7202 */ /* 0x000fe40000000f00 */
[----:B------:R-:W-:Y:S02]  /*0ff0*/  SEL R8, R8, 0xffffffff, P0 ;  /* 0xffffffff08087807 */ /* 0x000fe40000000000 */
[----:B------:R-:W-:Y:S01]  /*1000*/  SEL R9, R9, 0xffffffff, P0 ;  /* 0xffffffff09097807 */ /* 0x000fe20000000000 */
[----:B------:R-:W-:Y:S06]  /*1010*/  RET.REL.NODEC R10 `(_Z18per_element_kernelPlS_S_ll) ;  /* 0xffffffec0af87950 */ /* 0x000fec0003c3ffff */
        .weak           $__internal_1_$__cuda_sm20_rem_s64
        .type           $__internal_1_$__cuda_sm20_rem_s64,@function
        .size           $__internal_1_$__cuda_sm20_rem_s64,(.L_x_28 - $__internal_1_$__cuda_sm20_rem_s64)
$__internal_1_$__cuda_sm20_rem_s64:
[----:B------:R-:W0:Y:S02]  /*1020*/  LDCU.64 UR8, c[0x0][0x3a0] ;  /* 0x00007400ff0877ac */ /* 0x000e240008000a00 */
[----:B0-----:R-:W-:Y:S02]  /*1030*/  UIADD3 UR4, UP1, UPT, URZ, -UR8, URZ ;  /* 0x80000008ff047290 */ /* 0x001fe4000ff3e0ff */
[----:B------:R-:W-:Y:S02]  /*1040*/  UISETP.GE.AND UP0, UPT, UR9, URZ, UPT ;  /* 0x000000ff0900728c */ /* 0x000fe4000bf06270 */
[----:B------:R-:W-:Y:S02]  /*1050*/  UIADD3.X UR5, UPT, UPT, URZ, ~UR9, URZ, UP1, !UPT ;  /* 0x80000009ff057290 */ /* 0x000fe40008ffe4ff */
[----:B------:R-:W-:Y:S02]  /*1060*/  USEL UR4, UR4, UR8, !UP0 ;  /* 0x0000000804047287 */ /* 0x000fe4000c000000 */
[----:B------:R-:W-:-:S09]  /*1070*/  USEL UR5, UR5, UR9, !UP0 ;  /* 0x0000000905057287 */ /* 0x000fd2000c000000 */
[----:B------:R-:W0:Y:S08]  /*1080*/  I2F.U64.RP R18, UR4 ;  /* 0x0000000400127d12 */ /* 0x000e300008309000 */
[----:B0-----:R-:W0:Y:S02]  /*1090*/  MUFU.RCP R18, R18 ;  /* 0x0000001200127308 */ /* 0x001e240000001000 */
[----:B0-----:R-:W-:-:S06]  /*10a0*/  IADD3 R14, PT, PT, R18, 0x1ffffffe, RZ ;  /* 0x1ffffffe120e7810 */ /* 0x001fcc0007ffe0ff */
[----:B------:R-:W0:Y:S02]  /*10b0*/  F2I.U64.TRUNC R14, R14 ;  /* 0x0000000e000e7311 */ /* 0x000e24000020d800 */
[----:B0-----:R-:W-:-:S04]  /*10c0*/  IMAD.WIDE.U32 R16, R14, UR4, RZ ;  /* 0x000000040e107c25 */ /* 0x001fc8000f8e00ff */
[----:B------:R-:W-:Y:S01]  /*10d0*/  IMAD R17, R14, UR5, R17 ;  /* 0x000000050e117c24 */ /* 0x000fe2000f8e0211 */
[----:B------:R-:W-:-:S03]  /*10e0*/  IADD3 R19, P0, PT, RZ, -R16, RZ ;  /* 0x80000010ff137210 */ /* 0x000fc60007f1e0ff */
[----:B------:R-:W-:Y:S02]  /*10f0*/  IMAD R17, R15, UR4, R17 ;  /* 0x000000040f117c24 */ /* 0x000fe4000f8e0211 */
[----:B------:R-:W-:-:S04]  /*1100*/  IMAD.HI.U32 R16, R14, R19, RZ ;  /* 0x000000130e107227 */ /* 0x000fc800078e00ff */
[----:B------:R-:W-:Y:S01]  /*1110*/  IMAD.X R21, RZ, RZ, ~R17, P0 ;  /* 0x000000ffff157224 */ /* 0x000fe200000e0e11 */
[----:B------:R-:W-:-:S03]  /*1120*/  MOV R17, R14 ;  /* 0x0000000e00117202 */ /* 0x000fc60000000f00 */
[-C--:B------:R-:W-:Y:S02]  /*1130*/  IMAD R23, R15, R21.reuse, RZ ;  /* 0x000000150f177224 */ /* 0x080fe400078e02ff */
[----:B------:R-:W-:-:S04]  /*1140*/  IMAD.WIDE.U32 R16, P0, R14, R21, R16 ;  /* 0x000000150e107225 */ /* 0x000fc80007800010 */
[----:B------:R-:W-:-:S04]  /*1150*/  IMAD.HI.U32 R14, R15, R21, RZ ;  /* 0x000000150f0e7227 */ /* 0x000fc800078e00ff */
[----:B------:R-:W-:-:S04]  /*1160*/  IMAD.HI.U32 R16, P1, R15, R19, R16 ;  /* 0x000000130f107227 */ /* 0x000fc80007820010 */
[----:B------:R-:W-:Y:S01]  /*1170*/  IMAD.X R14, R14, 0x1, R15, P0 ;  /* 0x000000010e0e7824 */ /* 0x000fe200000e060f */
[----:B------:R-:W-:-:S04]  /*1180*/  IADD3 R17, P2, PT, R23, R16, RZ ;  /* 0x0000001017117210 */ /* 0x000fc80007f5e0ff */
[----:B------:R-:W-:Y:S01]  /*1190*/  IADD3.X R14, PT, PT, RZ, RZ, R14, P2, P1 ;  /* 0x000000ffff0e7210 */ /* 0x000fe200017e240e */
[----:B------:R-:W-:Y:S01]  /*11a0*/  IMAD.WIDE.U32 R18, R17, UR4, RZ ;  /* 0x0000000411127c25 */ /* 0x000fe2000f8e00ff */
[----:B------:R-:W-:-:S03]  /*11b0*/  ISETP.GE.AND P1, PT, R11, RZ, PT ;  /* 0x000000ff0b00720c */ /* 0x000fc60003f26270 */
[C---:B------:R-:W-:Y:S01]  /*11c0*/  IMAD R15, R17.reuse, UR5, R19 ;  /* 0x00000005110f7c24 */ /* 0x040fe2000f8e0213 */
[----:B------:R-:W-:Y:S02]  /*11d0*/  IADD3 R19, P0, PT, RZ, -R18, RZ ;  /* 0x80000012ff137210 */ /* 0x000fe40007f1e0ff */
[----:B------:R-:W-:Y:S01]  /*11e0*/  IADD3 R18, P4, PT, RZ, -R13, RZ ;  /* 0x8000000dff127210 */ /* 0x000fe20007f9e0ff */
[----:B------:R-:W-:Y:S02]  /*11f0*/  IMAD R15, R14, UR4, R15 ;  /* 0x000000040e0f7c24 */ /* 0x000fe4000f8e020f */
[----:B------:R-:W-:Y:S01]  /*1200*/  IMAD.HI.U32 R16, R17, R19, RZ ;  /* 0x0000001311107227 */ /* 0x000fe200078e00ff */
[----:B------:R-:W-:Y:S02]  /*1210*/  SEL R13, R18, R13, !P1 ;  /* 0x0000000d120d7207 */ /* 0x000fe40004800000 */
[----:B------:R-:W-:Y:S01]  /*1220*/  IADD3.X R15, PT, PT, RZ, ~R15, RZ, P0, !PT ;  /* 0x8000000fff0f7210 */ /* 0x000fe200007fe4ff */
[----:B------:R-:W-:-:S04]  /*1230*/  IMAD.X R18, RZ, RZ, ~R11, P4 ;  /* 0x000000ffff127224 */ /* 0x000fc800020e0e0b */
[----:B------:R-:W-:Y:S01]  /*1240*/  IMAD.WIDE.U32 R16, P0, R17, R15, R16 ;  /* 0x0000000f11107225 */ /* 0x000fe20007800010 */
[----:B------:R-:W-:-:S03]  /*1250*/  SEL R11, R18, R11, !P1 ;  /* 0x0000000b120b7207 */ /* 0x000fc60004800000 */
[----:B------:R-:W-:-:S04]  /*1260*/  IMAD.HI.U32 R16, P2, R14, R19, R16 ;  /* 0x000000130e107227 */ /* 0x000fc80007840010 */
[CC--:B------:R-:W-:Y:S02]  /*1270*/  IMAD R17, R14.reuse, R15.reuse, RZ ;  /* 0x0000000f0e117224 */ /* 0x0c0fe400078e02ff */
[----:B------:R-:W-:-:S03]  /*1280*/  IMAD.HI.U32 R15, R14, R15, RZ ;  /* 0x0000000f0e0f7227 */ /* 0x000fc600078e00ff */
[----:B------:R-:W-:Y:S02]  /*1290*/  IADD3 R16, P3, PT, R17, R16, RZ ;  /* 0x0000001011107210 */ /* 0x000fe40007f7e0ff */
[----:B------:R-:W-:-:S03]  /*12a0*/  IADD3.X R15, PT, PT, R15, R14, RZ, P0, !PT ;  /* 0x0000000e0f0f7210 */ /* 0x000fc600007fe4ff */
[----:B------:R-:W-:Y:S01]  /*12b0*/  IMAD.HI.U32 R14, R16, R13, RZ ;  /* 0x0000000d100e7227 */ /* 0x000fe200078e00ff */
[----:B------:R-:W-:-:S03]  /*12c0*/  IADD3.X R18, PT, PT, RZ, RZ, R15, P3, P2 ;  /* 0x000000ffff127210 */ /* 0x000fc60001fe440f */
[----:B------:R-:W-:Y:S02]  /*12d0*/  IMAD.MOV.U32 R15, RZ, RZ, RZ ;  /* 0x000000ffff0f7224 */ /* 0x000fe400078e00ff */
[-C--:B------:R-:W-:Y:S02]  /*12e0*/  IMAD R17, R18, R11.reuse, RZ ;  /* 0x0000000b12117224 */ /* 0x080fe400078e02ff */
[----:B------:R-:W-:-:S04]  /*12f0*/  IMAD.WIDE.U32 R14, R16, R11, R14 ;  /* 0x0000000b100e7225 */ /* 0x000fc800078e000e */
[----:B------:R-:W-:-:S04]  /*1300*/  IMAD.HI.U32 R16, R18, R11, RZ ;  /* 0x0000000b12107227 */ /* 0x000fc800078e00ff */
[----:B------:R-:W-:-:S05]  /*1310*/  IMAD.HI.U32 R14, P0, R18, R13, R14 ;  /* 0x0000000d120e7227 */ /* 0x000fca000780000e */
[----:B------:R-:W-:Y:S02]  /*1320*/  IADD3 R17, P2, PT, R17, R14, RZ ;  /* 0x0000000e11117210 */ /* 0x000fe40007f5e0ff */
[----:B------:R-:W-:-:S03]  /*1330*/  IADD3.X R16, PT, PT, R16, RZ, RZ, P0, !PT ;  /* 0x000000ff10107210 */ /* 0x000fc600007fe4ff */
[----:B------:R-:W-:-:S04]  /*1340*/  IMAD.WIDE.U32 R14, R17, UR4, RZ ;  /* 0x00000004110e7c25 */ /* 0x000fc8000f8e00ff */
[----:B------:R-:W-:Y:S01]  /*1350*/  IMAD.X R16, RZ, RZ, R16, P2 ;  /* 0x000000ffff107224 */ /* 0x000fe200010e0610 */
[----:B------:R-:W-:Y:S01]  /*1360*/  IADD3 R13, P2, PT, -R14, R13, RZ ;  /* 0x0000000d0e0d7210 */ /* 0x000fe20007f5e1ff */
[----:B------:R-:W-:-:S03]  /*1370*/  IMAD R17, R17, UR5, R15 ;  /* 0x0000000511117c24 */ /* 0x000fc6000f8e020f */
[----:B------:R-:W-:Y:S01]  /*1380*/  ISETP.GE.U32.AND P0, PT, R13, UR4, PT ;  /* 0x000000040d007c0c */ /* 0x000fe2000bf06070 */
[----:B------:R-:W-:-:S05]  /*1390*/  IMAD R16, R16, UR4, R17 ;  /* 0x0000000410107c24 */ /* 0x000fca000f8e0211 */
[----:B------:R-:W-:Y:S02]  /*13a0*/  IADD3.X R14, PT, PT, ~R16, R11, RZ, P2, !PT ;  /* 0x0000000b100e7210 */ /* 0x000fe400017fe5ff */
[----:B------:R-:W-:Y:S02]  /*13b0*/  IADD3 R16, P2, PT, R13, -UR4, RZ ;  /* 0x800000040d107c10 */ /* 0x000fe4000ff5e0ff */
[C---:B------:R-:W-:Y:S02]  /*13c0*/  ISETP.GE.U32.AND.EX P0, PT, R14.reuse, UR5, PT, P0 ;  /* 0x000000050e007c0c */ /* 0x040fe4000bf06100 */
[----:B------:R-:W-:Y:S02]  /*13d0*/  IADD3.X R11, PT, PT, R14, ~UR5, RZ, P2, !PT ;  /* 0x800000050e0b7c10 */ /* 0x000fe400097fe4ff */
[----:B------:R-:W-:Y:S02]  /*13e0*/  SEL R16, R16, R13, P0 ;  /* 0x0000000d10107207 */ /* 0x000fe40000000000 */
[----:B------:R-:W-:-:S02]  /*13f0*/  SEL R11, R11, R14, P0 ;  /* 0x0000000e0b0b7207 */ /* 0x000fc40000000000 */
[C---:B------:R-:W-:Y:S02]  /*1400*/  ISETP.GE.U32.AND P0, PT, R16.reuse, UR4, PT ;  /* 0x0000000410007c0c */ /* 0x040fe4000bf06070 */
[----:B------:R-:W-:Y:S02]  /*1410*/  IADD3 R13, P2, PT, R16, -UR4, RZ ;  /* 0x80000004100d7c10 */ /* 0x000fe4000ff5e0ff */
[C---:B------:R-:W-:Y:S02]  /*1420*/  ISETP.GE.U32.AND.EX P0, PT, R11.reuse, UR5, PT, P0 ;  /* 0x000000050b007c0c */ /* 0x040fe4000bf06100 */
[----:B------:R-:W-:Y:S02]  /*1430*/  IADD3.X R14, PT, PT, R11, ~UR5, RZ, P2, !PT ;  /* 0x800000050b0e7c10 */ /* 0x000fe400097fe4ff */
[----:B------:R-:W-:Y:S02]  /*1440*/  SEL R13, R13, R16, P0 ;  /* 0x000000100d0d7207 */ /* 0x000fe40000000000 */
[----:B------:R-:W-:-:S02]  /*1450*/  SEL R14, R14, R11, P0 ;  /* 0x0000000b0e0e7207 */ /* 0x000fc40000000000 */
[-C--:B------:R-:W-:Y:S02]  /*1460*/  IADD3 R16, P2, PT, RZ, -R13.reuse, RZ ;  /* 0x8000000dff107210 */ /* 0x080fe40007f5e0ff */
[----:B------:R-:W-:Y:S02]  /*1470*/  ISETP.NE.U32.AND P0, PT, RZ, UR8, PT ;  /* 0x00000008ff007c0c */ /* 0x000fe4000bf05070 */
[----:B------:R-:W-:Y:S01]  /*1480*/  SEL R13, R16, R13, !P1 ;  /* 0x0000000d100d7207 */ /* 0x000fe20004800000 */
[----:B------:R-:W-:Y:S01]  /*1490*/  IMAD.X R11, RZ, RZ, ~R14, P2 ;  /* 0x000000ffff0b7224 */ /* 0x000fe200010e0e0e */
[----:B------:R-:W-:-:S04]  /*14a0*/  ISETP.NE.AND.EX P0, PT, RZ, UR9, PT, P0 ;  /* 0x00000009ff007c0c */ /* 0x000fc8000bf05300 */
[----:B------:R-:W-:Y:S01]  /*14b0*/  SEL R14, R11, R14, !P1 ;  /* 0x0000000e0b0e7207 */ /* 0x000fe20004800000 */
[----:B------:R-:W-:Y:S01]  /*14c0*/  HFMA2 R11, -RZ, RZ, 0, 0 ;  /* 0x00000000ff0b7431 */ /* 0x000fe200000001ff */
[----:B------:R-:W-:Y:S02]  /*14d0*/  SEL R13, R13, 0xffffffff, P0 ;  /* 0xffffffff0d0d7807 */ /* 0x000fe40000000000 */
[----:B------:R-:W-:Y:S01]  /*14e0*/  SEL R14, R14, 0xffffffff, P0 ;  /* 0xffffffff0e0e7807 */ /* 0x000fe20000000000 */
[----:B------:R-:W-:Y:S06]  /*14f0*/  RET.REL.NODEC R10 `(_Z18per_element_kernelPlS_S_ll) ;  /* 0xffffffe80ac07950 */ /* 0x000fec0003c3ffff */
.L_x_9:
[----:B------:R-:W-:-:S00]  /*1500*/  BRA `(.L_x_9) ;  /* 0xfffffffc00fc7947 */ /* 0x000fc0000383ffff */
[----:B------:R-:W-:-:S00]  /*1510*/  NOP ;  /* 0x0000000000007918 */ /* 0x000fc00000000000 */
        /* <DEDUP_REMOVED lines=14> */
.L_x_28:


//--------------------- .text._Z20per_column_AB_kernelPlS_S_ll --------------------------
	.section	.text._Z20per_column_AB_kernelPlS_S_ll,"ax",@progbits
	.align	128
        .global         _Z20per_column_AB_kernelPlS_S_ll
        .type           _Z20per_column_AB_kernelPlS_S_ll,@function
        .size           _Z20per_column_AB_kernelPlS_S_ll,(.L_x_29 - _Z20per_column_AB_kernelPlS_S_ll)
        .other          _Z20per_column_AB_kernelPlS_S_ll,@"STO_CUDA_ENTRY STV_DEFAULT"
_Z20per_column_AB_kernelPlS_S_ll:
.text._Z20per_column_AB_kernelPlS_S_ll:
[----:B------:R-:W-:Y:S01]  /*0000*/  LDC R1, c[0x0][0x37c] ;  /* 0x0000df00ff017b82 */ /* 0x000fe20000000800 */
[----:B------:R-:W0:Y:S01]  /*0010*/  S2R R2, SR_TID.X ;  /* 0x0000000000027919 */ /* 0x000e220000002100 */
[----:B------:R-:W1:Y:S06]  /*0020*/  LDCU UR5, c[0x0][0x360] ;  /* 0x00006c00ff0577ac */ /* 0x000e6c0008000800 */
[----:B------:R-:W0:Y:S01]  /*0030*/  LDC R7, c[0x0][0x364] ;  /* 0x0000d900ff077b82 */ /* 0x000e220000000800 */
[----:B------:R-:W0:Y:S01]  /*0040*/  S2R R3, SR_TID.Y ;  /* 0x0000000000037919 */ /* 0x000e220000002200 */
[----:B------:R-:W2:Y:S06]  /*0050*/  LDCU.64 UR6, c[0x0][0x3a0] ;  /* 0x00007400ff0677ac */ /* 0x000eac0008000a00 */
[----:B------:R-:W1:Y:S01]  /*0060*/  S2UR UR4, SR_CTAID.X ;  /* 0x00000000000479c3 */ /* 0x000e620000002500 */
[----:B--2---:R-:W-:Y:S01]  /*0070*/  MOV R9, UR6 ;  /* 0x0000000600097c02 */ /* 0x004fe20008000f00 */
[----:B------:R-:W-:-:S04]  /*0080*/  IMAD.U32 R8, RZ, RZ, UR7 ;  /* 0x00000007ff087e24 */ /* 0x000fc8000f8e00ff */
[-C--:B------:R-:W-:Y:S02]  /*0090*/  IMAD R0, R8, R9.reuse, RZ ;  /* 0x0000000908007224 */ /* 0x080fe400078e02ff */
[----:B------:R-:W-:Y:S01]  /*00a0*/  IMAD.WIDE.U32 R4, R9, R9, RZ ;  /* 0x0000000909047225 */ /* 0x000fe200078e00ff */
[----:B-1----:R-:W-:-:S03]  /*00b0*/  UIMAD.WIDE.U32 UR4, UR4, UR5, URZ ;  /* 0x00000005040472a5 */ /* 0x002fc6000f8e00ff */
[----:B------:R-:W-:Y:S02]  /*00c0*/  IMAD R13, R9, R8, R0 ;  /* 0x00000008090d7224 */ /* 0x000fe400078e0200 */
[----:B0-----:R-:W-:Y:S02]  /*00d0*/  IMAD R2, R2, R7, R3 ;  /* 0x0000000702027224 */ /* 0x001fe400078e0203 */
[----:B------:R-:W-:Y:S02]  /*00e0*/  HFMA2 R3, -RZ, RZ, 0, 0 ;  /* 0x00000000ff037431 */ /* 0x000fe400000001ff */
[C---:B------:R-:W-:Y:S02]  /*00f0*/  IMAD R11, R7.reuse, UR5, RZ ;  /* 0x00000005070b7c24 */ /* 0x040fe4000f8e02ff */
[----:B------:R-:W-:-:S04]  /*0100*/  IMAD.WIDE.U32 R2, R7, UR4, R2 ;  /* 0x0000000407027c25 */ /* 0x000fc8000f8e0002 */
[----:B------:R-:W-:Y:S01]  /*0110*/  IMAD.IADD R7, R5, 0x1, R13 ;  /* 0x0000000105077824 */ /* 0x000fe200078e020d */
[----:B------:R-:W-:Y:S02]  /*0120*/  ISETP.GE.U32.AND P0, PT, R2, R4, PT ;  /* 0x000000040200720c */ /* 0x000fe40003f06070 */
[----:B------:R-:W-:-:S04]  /*0130*/  IADD3 R5, PT, PT, R3, R11, RZ ;  /* 0x0000000b03057210 */ /* 0x000fc80007ffe0ff */
[----:B------:R-:W-:-:S13]  /*0140*/  ISETP.GE.U32.AND.EX P0, PT, R5, R7, PT, P0 ;  /* 0x000000070500720c */ /* 0x000fda0003f06100 */
[----:B------:R-:W-:Y:S05]  /*0150*/  @P0 EXIT ;  /* 0x000000000000094d */ /* 0x000fea0003800000 */
[----:B------:R-:W-:Y:S01]  /*0160*/  LOP3.LUT R0, R5, R8, RZ, 0xfc, !PT ;  /* 0x0000000805007212 */ /* 0x000fe200078efcff */
[----:B------:R-:W-:Y:S03]  /*0170*/  BSSY.RECONVERGENT B0, `(.L_x_10) ;  /* 0x0000028000007945 */ /* 0x000fe60003800200 */
[----:B------:R-:W-:-:S13]  /*0180*/  ISETP.NE.U32.AND P0, PT, R0, RZ, PT ;  /* 0x000000ff0000720c */ /* 0x000fda0003f05070 */
[----:B------:R-:W-:Y:S05]  /*0190*/  @P0 BRA `(.L_x_11) ;  /* 0x00000000005c0947 */ /* 0x000fea0003800000 */
[----:B------:R-:W0:Y:S01]  /*01a0*/  I2F.U32.RP R0, R9 ;  /* 0x0000000900007306 */ /* 0x000e220000209000 */
[----:B------:R-:W-:Y:S02]  /*01b0*/  ISETP.NE.U32.AND P2, PT, R9, RZ, PT ;  /* 0x000000ff0900720c */ /* 0x000fe40003f45070 */
[----:B------:R-:W-:-:S05]  /*01c0*/  MOV R7, RZ ;  /* 0x000000ff00077202 */ /* 0x000fca0000000f00 */
[----:B0-----:R-:W0:Y:S02]  /*01d0*/  MUFU.RCP R0, R0 ;  /* 0x0000000000007308 */ /* 0x001e240000001000 */
[----:B0-----:R-:W-:-:S06]  /*01e0*/  VIADD R4, R0, 0xffffffe ;  /* 0x0ffffffe00047836 */ /* 0x001fcc0000000000 */
[----:B------:R0:W1:Y:S02]  /*01f0*/  F2I.FTZ.U32.TRUNC.NTZ R5, R4 ;  /* 0x0000000400057305 */ /* 0x000064000021f000 */
[----:B0-----:R-:W-:Y:S01]  /*0200*/  IMAD.MOV.U32 R4, RZ, RZ, RZ ;  /* 0x000000ffff047224 */ /* 0x001fe200078e00ff */
[----:B-1----:R-:W-:-:S05]  /*0210*/  IADD3 R6, PT, PT, RZ, -R5, RZ ;  /* 0x80000005ff067210 */ /* 0x002fca0007ffe0ff */
[----:B------:R-:W-:-:S04]  /*0220*/  IMAD R3, R6, R9, RZ ;  /* 0x0000000906037224 */ /* 0x000fc800078e02ff */
[----:B------:R-:W-:-:S04]  /*0230*/  IMAD.HI.U32 R5, R5, R3, R4 ;  /* 0x0000000305057227 */ /* 0x000fc800078e0004 */
[----:B------:R-:W-:Y:S02]  /*0240*/  IMAD.MOV.U32 R3, RZ, RZ, RZ ;  /* 0x000000ffff037224 */ /* 0x000fe400078e00ff */
[----:B------:R-:W-:-:S05]  /*0250*/  IMAD.HI.U32 R6, R5, R2, RZ ;  /* 0x0000000205067227 */ /* 0x000fca00078e00ff */
[----:B------:R-:W-:-:S05]  /*0260*/  IADD3 R10, PT, PT, -R6, RZ, RZ ;  /* 0x000000ff060a7210 */ /* 0x000fca0007ffe1ff */
[----:B------:R-:W-:-:S05]  /*0270*/  IMAD R10, R9, R10, R2 ;  /* 0x0000000a090a7224 */ /* 0x000fca00078e0202 */
[----:B------:R-:W-:-:S13]  /*0280*/  ISETP.GE.U32.AND P0, PT, R10, R9, PT ;  /* 0x000000090a00720c */ /* 0x000fda0003f06070 */
[----:B------:R-:W-:Y:S01]  /*0290*/  @P0 IADD3 R10, PT, PT, R10, -R9, RZ ;  /* 0x800000090a0a0210 */ /* 0x000fe20007ffe0ff */
[----:B------:R-:W-:-:S03]  /*02a0*/  @P0 VIADD R6, R6, 0x1 ;  /* 0x0000000106060836 */ /* 0x000fc60000000000 */
[----:B------:R-:W-:-:S13]  /*02b0*/  ISETP.GE.U32.AND P1, PT, R10, R9, PT ;  /* 0x000000090a00720c */ /* 0x000fda0003f26070 */
[----:B------:R-:W-:Y:S02]  /*02c0*/  @P1 IADD3 R6, PT, PT, R6, 0x1, RZ ;  /* 0x0000000106061810 */ /* 0x000fe40007ffe0ff */
[----:B------:R-:W-:-:S04]  /*02d0*/  @!P2 LOP3.LUT R6, RZ, R9, RZ, 0x33, !PT ;  /* 0x00000009ff06a212 */ /* 0x000fc800078e33ff */
[----:B------:R-:W-:-:S05]  /*02e0*/  IADD3 R0, PT, PT, -R6, RZ, RZ ;  /* 0x000000ff06007210 */ /* 0x000fca0007ffe1ff */
[----:B------:R-:W-:Y:S01]  /*02f0*/  IMAD R2, R9, R0, R2 ;  /* 0x0000000009027224 */ /* 0x000fe200078e0202 */
[----:B------:R-:W-:Y:S06]  /*0300*/  BRA `(.L_x_12) ;  /* 0x0000000000387947 */ /* 0x000fec0003800000 */
.L_x_11:
[----:B------:R-:W-:-:S07]  /*0310*/  MOV R0, 0x330 ;  /* 0x0000033000007802 */ /* 0x000fce0000000f00 */
[----:B------:R-:W-:Y:S05]  /*0320*/  CALL.REL.NOINC `($__internal_2_$__cuda_sm20_div_s64) ;  /* 0x0000001400047944 */ /* 0x000fea0003c00000 */
[----:B------:R-:W0:Y:S01]  /*0330*/  LDCU.64 UR4, c[0x0][0x3a0] ;  /* 0x00007400ff0477ac */ /* 0x000e220008000a00 */
[-C--:B------:R-:W-:Y:S02]  /*0340*/  IADD3 R0, P0, PT, RZ, -R10.reuse, RZ ;  /* 0x8000000aff007210 */ /* 0x080fe40007f1e0ff */
[----:B------:R-:W-:-:S03]  /*0350*/  MOV R6, R10 ;  /* 0x0000000a00067202 */ /* 0x000fc60000000f00 */
[----:B------:R-:W-:Y:S01]  /*0360*/  IMAD.X R4, RZ, RZ, ~R11, P0 ;  /* 0x000000ffff047224 */ /* 0x000fe200000e0e0b */
[----:B0-----:R-:W-:Y:S02]  /*0370*/  MOV R9, UR4 ;  /* 0x0000000400097c02 */ /* 0x001fe40008000f00 */
[----:B------:R-:W-:-:S03]  /*0380*/  MOV R8, UR5 ;  /* 0x0000000500087c02 */ /* 0x000fc60008000f00 */
[----:B------:R-:W-:Y:S01]  /*0390*/  IMAD R7, R4, R9, RZ ;  /* 0x0000000904077224 */ /* 0x000fe200078e02ff */
[----:B------:R-:W-:-:S03]  /*03a0*/  MOV R4, R2 ;  /* 0x0000000200047202 */ /* 0x000fc60000000f00 */
[C---:B------:R-:W-:Y:S02]  /*03b0*/  IMAD R7, R0.reuse, R8, R7 ;  /* 0x0000000800077224 */ /* 0x040fe400078e0207 */
[----:B------:R-:W-:-:S04]  /*03c0*/  IMAD.WIDE.U32 R2, R0, R9, R4 ;  /* 0x0000000900027225 */ /* 0x000fc800078e0004 */
[----:B------:R-:W-:Y:S01]  /*03d0*/  IMAD.IADD R3, R3, 0x1, R7 ;  /* 0x0000000103037824 */ /* 0x000fe200078e0207 */
[----:B------:R-:W-:-:S07]  /*03e0*/  MOV R7, R11 ;  /* 0x0000000b00077202 */ /* 0x000fce0000000f00 */
.L_x_12:
[----:B------:R-:W-:Y:S05]  /*03f0*/  BSYNC.RECONVERGENT B0 ;  /* 0x0000000000007941 */ /* 0x000fea0003800200 */
.L_x_10:
[----:B------:R-:W0:Y:S02]  /*0400*/  LDC.64 R4, c[0x0][0x398] ;  /* 0x0000e600ff047b82 */ /* 0x000e240000000a00 */
[----:B0-----:R-:W-:-:S04]  /*0410*/  ISETP.GE.U32.AND P0, PT, R4, 0x1, PT ;  /* 0x000000010400780c */ /* 0x001fc80003f06070 */
[----:B------:R-:W-:-:S13]  /*0420*/  ISETP.GE.AND.EX P0, PT, R5, RZ, PT, P0 ;  /* 0x000000ff0500720c */ /* 0x000fda0003f06300 */
[----:B------:R-:W-:Y:S05]  /*0430*/  @!P0 EXIT ;  /* 0x000000000000894d */ /* 0x000fea0003800000 */
[C-C-:B------:R-:W-:Y:S01]  /*0440*/  SHF.L.U64.HI R0, R9.reuse, 0x6, R8.reuse ;  /* 0x0000000609007819 */ /* 0x140fe20000010208 */
[C---:B------:R-:W-:Y:S01]  /*0450*/  IMAD.SHL.U32 R5, R9.reuse, 0x40, RZ ;  /* 0x0000004009057824 */ /* 0x040fe200078e00ff */
[C---:B------:R-:W-:Y:S01]  /*0460*/  SHF.L.U64.HI R4, R9.reuse, 0x3, R8 ;  /* 0x0000000309047819 */ /* 0x040fe20000010208 */
[----:B------:R-:W0:Y:S01]  /*0470*/  LDCU.64 UR10, c[0x0][0x358] ;  /* 0x00006b00ff0a77ac */ /* 0x000e220008000a00 */
[----:B------:R-:W-:Y:S01]  /*0480*/  SHF.L.U32 R22, R9, 0x3, RZ ;  /* 0x0000000309167819 */ /* 0x000fe200000006ff */
[----:B------:R-:W-:Y:S01]  /*0490*/  UMOV UR6, URZ ;  /* 0x000000ff00067c82 */ /* 0x000fe20008000000 */
[----:B------:R-:W-:-:S05]  /*04a0*/  UMOV UR7, URZ ;  /* 0x000000ff00077c82 */ /* 0x000fca0008000000 */
.L_x_18:
[----:B-1--4-:R-:W1:Y:S01]  /*04b0*/  LDC.64 R8, c[0x0][0x3a0] ;  /* 0x0000e800ff087b82 */ /* 0x012e620000000a00 */
[----:B--2---:R-:W2:Y:S01]  /*04c0*/  LDCU.64 UR14, c[0x0][0x398] ;  /* 0x00007300ff0e77ac */ /* 0x004ea20008000a00 */
[----:B------:R-:W-:Y:S01]  /*04d0*/  MOV R12, R6 ;  /* 0x00000006000c7202 */ /* 0x000fe20000000f00 */
[----:B------:R-:W-:Y:S01]  /*04e0*/  IMAD.MOV.U32 R13, RZ, RZ, R7 ;  /* 0x000000ffff0d7224 */ /* 0x000fe200078e0007 */
[----:B---3--:R-:W3:Y:S01]  /*04f0*/  LDCU.64 UR4, c[0x0][0x380] ;  /* 0x00007000ff0477ac */ /* 0x008ee20008000a00 */
[----:B--2---:R-:W-:-:S04]  /*0500*/  UISETP.GE.U32.AND UP1, UPT, UR14, 0x8, UPT ;  /* 0x000000080e00788c */ /* 0x004fc8000bf26070 */
[----:B------:R-:W-:Y:S01]  /*0510*/  UISETP.GE.U32.AND.EX UP1, UPT, UR15, URZ, UPT, UP1 ;  /* 0x000000ff0f00728c */ /* 0x000fe2000bf26110 */
[C---:B-1----:R-:W-:Y:S02]  /*0520*/  IMAD R10, R8.reuse, UR7, RZ ;  /* 0x00000007080a7c24 */ /* 0x042fe4000f8e02ff */
[----:B------:R-:W-:-:S04]  /*0530*/  IMAD.WIDE.U32 R16, R8, UR6, R2 ;  /* 0x0000000608107c25 */ /* 0x000fc8000f8e0002 */
[----:B------:R-:W-:Y:S02]  /*0540*/  IMAD R19, R9, UR6, R10 ;  /* 0x0000000609137c24 */ /* 0x000fe4000f8e020a */
[--C-:B------:R-:W-:Y:S01]  /*0550*/  IMAD.WIDE.U32 R14, R8, UR6, R12.reuse ;  /* 0x00000006080e7c25 */ /* 0x100fe2000f8e000c */
[----:B------:R-:W-:Y:S02]  /*0560*/  UIADD3 UR6, UP0, UPT, UR6, 0x1, URZ ;  /* 0x0000000106067890 */ /* 0x000fe4000ff1e0ff */
[----:B------:R-:W-:Y:S01]  /*0570*/  IADD3 R11, PT, PT, R19, R17, RZ ;  /* 0x00000011130b7210 */ /* 0x000fe20007ffe0ff */
[-C--:B------:R-:W-:Y:S01]  /*0580*/  IMAD.WIDE.U32 R12, R16, R8.reuse, R12 ;  /* 0x00000008100c7225 */ /* 0x080fe200078e000c */
[----:B---3--:R-:W-:Y:S01]  /*0590*/  LEA R10, P0, R14, UR4, 0x3 ;  /* 0x000000040e0a7c11 */ /* 0x008fe2000f8018ff */
[----:B------:R-:W-:Y:S02]  /*05a0*/  UIADD3.X UR7, UPT, UPT, URZ, UR7, URZ, UP0, !UPT ;  /* 0x00000007ff077290 */ /* 0x000fe400087fe4ff */
[----:B------:R-:W-:Y:S01]  /*05b0*/  IMAD R17, R11, R8, RZ ;  /* 0x000000080b117224 */ /* 0x000fe200078e02ff */
[----:B------:R-:W-:Y:S01]  /*05c0*/  IADD3 R11, PT, PT, R15, R19, RZ ;  /* 0x000000130f0b7210 */ /* 0x000fe20007ffe0ff */
[----:B------:R-:W-:-:S02]  /*05d0*/  UISETP.GE.U32.AND UP0, UPT, UR6, UR14, UPT ;  /* 0x0000000e0600728c */ /* 0x000fc4000bf06070 */
[----:B------:R-:W-:Y:S01]  /*05e0*/  IMAD R17, R16, R9, R17 ;  /* 0x0000000910117224 */ /* 0x000fe200078e0211 */
[----:B------:R-:W-:Y:S01]  /*05f0*/  LEA.HI.X R11, R14, UR5, R11, 0x3, P0 ;  /* 0x000000050e0b7c11 */ /* 0x000fe200080f1c0b */
[----:B------:R-:W-:Y:S02]  /*0600*/  UISETP.GE.AND.EX UP0, UPT, UR7, UR15, UPT, UP0 ;  /* 0x0000000f0700728c */ /* 0x000fe4000bf06300 */
[----:B------:R-:W-:Y:S01]  /*0610*/  IMAD.IADD R23, R13, 0x1, R17 ;  /* 0x000000010d177824 */ /* 0x000fe200078e0211 */
[----:B------:R-:W-:Y:S01]  /*0620*/  UMOV UR4, URZ ;  /* 0x000000ff00047c82 */ /* 0x000fe20008000000 */
[----:B------:R-:W-:Y:S01]  /*0630*/  UMOV UR5, URZ ;  /* 0x000000ff00057c82 */ /* 0x000fe20008000000 */
[----:B------:R-:W-:Y:S06]  /*0640*/  BRA.U !UP1, `(.L_x_13) ;  /* 0x0000000509987547 */ /* 0x000fec000b800000 */
[----:B------:R-:W1:Y:S01]  /*0650*/  LDCU.64 UR4, c[0x0][0x398] ;  /* 0x00007300ff0477ac */ /* 0x000e620008000a00 */
[----:B------:R-:W2:Y:S01]  /*0660*/  LDC.64 R14, c[0x0][0x390] ;  /* 0x0000e400ff0e7b82 */ /* 0x000ea20000000a00 */
[----:B------:R-:W3:Y:S01]  /*0670*/  LDCU.64 UR12, c[0x0][0x388] ;  /* 0x00007100ff0c77ac */ /* 0x000ee20008000a00 */
[----:B-1----:R-:W-:Y:S02]  /*0680*/  USHF.L.U64.HI UR8, UR4, 0x3, UR5 ;  /* 0x0000000304087899 */ /* 0x002fe40008010205 */
[----:B------:R-:W-:Y:S01]  /*0690*/  USHF.L.U32 UR9, UR4, 0x3, URZ ;  /* 0x0000000304097899 */ /* 0x000fe200080006ff */
[----:B---3--:R-:W-:-:S03]  /*06a0*/  LEA R24, P0, R2, UR12, 0x3 ;  /* 0x0000000c02187c11 */ /* 0x008fc6000f8018ff */
[C---:B------:R-:W-:Y:S01]  /*06b0*/  IMAD R16, R12.reuse, UR8, RZ ;  /* 0x000000080c107c24 */ /* 0x040fe2000f8e02ff */
[----:B------:R-:W-:Y:S01]  /*06c0*/  ULOP3.LUT UR8, UR4, 0xfffffff8, URZ, 0xc0, !UPT ;  /* 0xfffffff804087892 */ /* 0x000fe2000f8ec0ff */
[----:B--2---:R-:W-:Y:S01]  /*06d0*/  IMAD.WIDE.U32 R14, R12, UR9, R14 ;  /* 0x000000090c0e7c25 */ /* 0x004fe2000f8e000e */
[----:B------:R-:W-:-:S03]  /*06e0*/  LEA.HI.X R25, R2, UR13, R3, 0x3, P0 ;  /* 0x0000000d02197c11 */ /* 0x000fc600080f1c03 */
[----:B------:R-:W-:Y:S01]  /*06f0*/  IMAD R19, R23, UR9, R16 ;  /* 0x0000000917137c24 */ /* 0x000fe2000f8e0210 */
[----:B------:R-:W-:Y:S01]  /*0700*/  IADD3 R18, P1, PT, R14, 0x20, RZ ;  /* 0x000000200e127810 */ /* 0x000fe20007f3e0ff */
[----:B------:R-:W-:-:S03]  /*0710*/  ULOP3.LUT UR9, UR5, 0x7fffffff, URZ, 0xc0, !UPT ;  /* 0x7fffffff05097892 */ /* 0x000fc6000f8ec0ff */
[----:B------:R-:W-:-:S09]  /*0720*/  IADD3.X R19, PT, PT, R15, R19, RZ, P1, !PT ;  /* 0x000000130f137210 */ /* 0x000fd20000ffe4ff */
.L_x_14:
[----:B0-----:R-:W2:Y:S04]  /*0730*/  LDG.E.64 R26, desc[UR10][R10.64] ;  /* 0x0000000a0a1a7981 */ /* 0x001ea8000c1e1b00 */
[----:B-1----:R-:W2:Y:S01]  /*0740*/  LDG.E.64 R14, desc[UR10][R24.64] ;  /* 0x0000000a180e7981 */ /* 0x002ea2000c1e1b00 */
[----:B------:R-:W-:-:S05]  /*0750*/  IADD3 R16, P0, PT, R24, R22, RZ ;  /* 0x0000001618107210 */ /* 0x000fca0007f1e0ff */
[----:B------:R-:W-:Y:S02]  /*0760*/  IMAD.X R17, R25, 0x1, R4, P0 ;  /* 0x0000000119117824 */ /* 0x000fe400000e0604 */
[----:B--2---:R-:W-:-:S04]  /*0770*/  IMAD R15, R15, R26, RZ ;  /* 0x0000001a0f0f7224 */ /* 0x004fc800078e02ff */
[----:B------:R-:W-:Y:S02]  /*0780*/  IMAD R15, R27, R14, R15 ;  /* 0x0000000e1b0f7224 */ /* 0x000fe400078e020f */
[----:B------:R-:W-:Y:S01]  /*0790*/  IMAD.WIDE.U32 R26, R14, R26, RZ ;  /* 0x0000001a0e1a7225 */ /* 0x000fe200078e00ff */
[----:B------:R-:W-:-:S04]  /*07a0*/  MOV R14, R18 ;  /* 0x00000012000e7202 */ /* 0x000fc80000000f00 */
[----:B------:R-:W-:Y:S02]  /*07b0*/  IADD3 R27, PT, PT, R27, R15, RZ ;  /* 0x0000000f1b1b7210 */ /* 0x000fe40007ffe0ff */
[----:B------:R-:W-:-:S05]  /*07c0*/  MOV R15, R19 ;  /* 0x00000013000f7202 */ /* 0x000fca0000000f00 */
[----:B------:R0:W-:Y:S04]  /*07d0*/  STG.E.64 desc[UR10][R14.64+-0x20], R26 ;  /* 0xffffe01a0e007986 */ /* 0x0001e8000c101b0a */
[----:B------:R-:W2:Y:S04]  /*07e0*/  LDG.E.64 R18, desc[UR10][R16.64] ;  /* 0x0000000a10127981 */ /* 0x000ea8000c1e1b00 */
[----:B------:R-:W2:Y:S02]  /*07f0*/  LDG.E.64 R20, desc[UR10][R10.64] ;  /* 0x0000000a0a147981 */ /* 0x000ea4000c1e1b00 */
[----:B--2---:R-:W-:-:S04]  /*0800*/  IMAD R19, R19, R20, RZ ;  /* 0x0000001413137224 */ /* 0x004fc800078e02ff */
[----:B------:R-:W-:Y:S02]  /*0810*/  IMAD R21, R21, R18, R19 ;  /* 0x0000001215157224 */ /* 0x000fe400078e0213 */
[----:B------:R-:W-:Y:S01]  /*0820*/  IMAD.WIDE.U32 R18, R18, R20, RZ ;  /* 0x0000001412127225 */ /* 0x000fe200078e00ff */
[----:B------:R-:W-:-:S03]  /*0830*/  IADD3 R20, P0, PT, R16, R22, RZ ;  /* 0x0000001610147210 */ /* 0x000fc60007f1e0ff */
[----:B------:R-:W-:Y:S01]  /*0840*/  IMAD.IADD R29, R19, 0x1, R21 ;  /* 0x00000001131d7824 */ /* 0x000fe200078e0215 */
[----:B------:R-:W-:Y:S02]  /*0850*/  MOV R28, R18 ;  /* 0x00000012001c7202 */ /* 0x000fe40000000f00 */
[----:B------:R-:W-:-:S03]  /*0860*/  IADD3.X R21, PT, PT, R17, R4, RZ, P0, !PT ;  /* 0x0000000411157210 */ /* 0x000fc600007fe4ff */
[----:B------:R1:W-:Y:S04]  /*0870*/  STG.E.64 desc[UR10][R14.64+-0x18], R28 ;  /* 0xffffe81c0e007986 */ /* 0x0003e8000c101b0a */
[----:B------:R-:W2:Y:S04]  /*0880*/  LDG.E.64 R18, desc[UR10][R20.64] ;  /* 0x0000000a14127981 */ /* 0x000ea8000c1e1b00 */
[----:B------:R-:W2:Y:S02]  /*0890*/  LDG.E.64 R16, desc[UR10][R10.64] ;  /* 0x0000000a0a107981 */ /* 0x000ea4000c1e1b00 */
[----:B--2---:R-:W-:-:S04]  /*08a0*/  IMAD R19, R19, R16, RZ ;  /* 0x0000001013137224 */ /* 0x004fc800078e02ff */
[----:B------:R-:W-:Y:S02]  /*08b0*/  IMAD R19, R17, R18, R19 ;  /* 0x0000001211137224 */ /* 0x000fe400078e0213 */
[----:B------:R-:W-:Y:S01]  /*08c0*/  IMAD.WIDE.U32 R16, R18, R16, RZ ;  /* 0x0000001012107225 */ /* 0x000fe200078e00ff */
[----:B------:R-:W-:-:S03]  /*08d0*/  IADD3 R18, P0, PT, R20, R22, RZ ;  /* 0x0000001614127210 */ /* 0x000fc60007f1e0ff */
[----:B0-----:R-:W-:Y:S01]  /*08e0*/  IMAD.IADD R27, R17, 0x1, R19 ;  /* 0x00000001111b7824 */ /* 0x001fe200078e0213 */
        /* <DEDUP_REMOVED lines=9> */
[----:B-1----:R-:W-:Y:S01]  /*0980*/  IMAD.IADD R29, R17, 0x1, R21 ;  /* 0x00000001111d7824 */ /* 0x002fe200078e0215 */
        /* <DEDUP_REMOVED lines=24> */
[----:B------:R-:W2:Y:S01]  /*0b10*/  LDG.E.64 R18, desc[UR10][R10.64] ;  /* 0x0000000a0a127981 */ /* 0x000ea2000c1e1b00 */
[----:B0-----:R-:W-:-:S05]  /*0b20*/  IADD3 R26, P0, PT, R20, R22, RZ ;  /* 0x00000016141a7210 */ /* 0x001fca0007f1e0ff */
[----:B------:R-:W-:Y:S02]  /*0b30*/  IMAD.X R27, R21, 0x1, R4, P0 ;  /* 0x00000001151b7824 */ /* 0x000fe400000e0604 */
[----:B--2---:R-:W-:-:S04]  /*0b40*/  IMAD R17, R17, R18, RZ ;  /* 0x0000001211117224 */ /* 0x004fc800078e02ff */
[----:B------:R-:W-:Y:S02]  /*0b50*/  IMAD R19, R19, R16, R17 ;  /* 0x0000001013137224 */ /* 0x000fe400078e0211 */
[----:B------:R-:W-:-:S05]  /*0b60*/  IMAD.WIDE.U32 R16, R16, R18, RZ ;  /* 0x0000001210107225 */ /* 0x000fca00078e00ff */
[----:B------:R-:W-:-:S05]  /*0b70*/  IADD3 R17, PT, PT, R17, R19, RZ ;  /* 0x0000001311117210 */ /* 0x000fca0007ffe0ff */
[----:B------:R1:W-:Y:S04]  /*0b80*/  STG.E.64 desc[UR10][R14.64+0x10], R16 ;  /* 0x000010100e007986 */ /* 0x0003e8000c101b0a */
[----:B------:R-:W2:Y:S04]  /*0b90*/  LDG.E.64 R26, desc[UR10][R26.64] ;  /* 0x0000000a1a1a7981 */ /* 0x000ea8000c1e1b00 */
[----:B------:R-:W2:Y:S01]  /*0ba0*/  LDG.E.64 R18, desc[UR10][R10.64] ;  /* 0x0000000a0a127981 */ /* 0x000ea2000c1e1b00 */
[----:B------:R-:W-:Y:S01]  /*0bb0*/  UIADD3 UR8, UP1, UPT, UR8, -0x8, URZ ;  /* 0xfffffff808087890 */ /* 0x000fe2000ff3e0ff */
[----:B------:R-:W-:-:S03]  /*0bc0*/  IADD3 R24, P0, PT, R24, R5, RZ ;  /* 0x0000000518187210 */ /* 0x000fc60007f1e0ff */
[----:B------:R-:W-:Y:S01]  /*0bd0*/  UIADD3.X UR9, UPT, UPT, UR9, -0x1, URZ, UP1, !UPT ;  /* 0xffffffff09097890 */ /* 0x000fe20008ffe4ff */
[----:B------:R-:W-:Y:S01]  /*0be0*/  IADD3.X R25, PT, PT, R25, R0, RZ, P0, !PT ;  /* 0x0000000019197210 */ /* 0x000fe200007fe4ff */
[----:B------:R-:W-:-:S04]  /*0bf0*/  UISETP.NE.U32.AND UP1, UPT, UR8, URZ, UPT ;  /* 0x000000ff0800728c */ /* 0x000fc8000bf25070 */
[----:B------:R-:W-:Y:S01]  /*0c00*/  UISETP.NE.AND.EX UP1, UPT, UR9, URZ, UPT, UP1 ;  /* 0x000000ff0900728c */ /* 0x000fe2000bf25310 */
[----:B--2---:R-:W-:-:S04]  /*0c10*/  IMAD R21, R27, R18, RZ ;  /* 0x000000121b157224 */ /* 0x004fc800078e02ff */
[----:B------:R-:W-:Y:S02]  /*0c20*/  IMAD R19, R19, R26, R21 ;  /* 0x0000001a13137224 */ /* 0x000fe400078e0215 */
[----:B------:R-:W-:Y:S01]  /*0c30*/  IMAD.WIDE.U32 R20, R26, R18, RZ ;  /* 0x000000121a147225 */ /* 0x000fe200078e00ff */
[----:B------:R-:W-:-:S04]  /*0c40*/  IADD3 R18, P1, PT, R14, 0x40, RZ ;  /* 0x000000400e127810 */ /* 0x000fc80007f3e0ff */
[----:B------:R-:W-:Y:S01]  /*0c50*/  IADD3 R21, PT, PT, R21, R19, RZ ;  /* 0x0000001315157210 */ /* 0x000fe20007ffe0ff */
[----:B------:R-:W-:-:S04]  /*0c60*/  IMAD.X R19, RZ, RZ, R15, P1 ;  /* 0x000000ffff137224 */ /* 0x000fc800008e060f */
[----:B------:R1:W-:Y:S01]  /*0c70*/  STG.E.64 desc[UR10][R14.64+0x18], R20 ;  /* 0x000018140e007986 */ /* 0x0003e2000c101b0a */
[----:B------:R-:W-:Y:S05]  /*0c80*/  BRA.U UP1, `(.L_x_14) ;  /* 0xfffffff901a87547 */ /* 0x000fea000b83ffff */
[----:B------:R-:W-:Y:S02]  /*0c90*/  ULOP3.LUT UR4, UR4, 0xfffffff8, URZ, 0xc0, !UPT ;  /* 0xfffffff804047892 */ /* 0x000fe4000f8ec0ff */
[----:B------:R-:W-:-:S12]  /*0ca0*/  ULOP3.LUT UR5, UR5, 0x7fffffff, URZ, 0xc0, !UPT ;  /* 0x7fffffff05057892 */ /* 0x000fd8000f8ec0ff */
.L_x_13:
[----:B------:R-:W2:Y:S02]  /*0cb0*/  LDCU UR8, c[0x0][0x398] ;  /* 0x00007300ff0877ac */ /* 0x000ea40008000800 */
[----:B--2---:R-:W-:-:S04]  /*0cc0*/  ULOP3.LUT UR8, UR8, 0x7, URZ, 0xc0, !UPT ;  /* 0x0000000708087892 */ /* 0x004fc8000f8ec0ff */
[----:B------:R-:W-:-:S04]  /*0cd0*/  UISETP.NE.U32.AND UP1, UPT, UR8, URZ, UPT ;  /* 0x000000ff0800728c */ /* 0x000fc8000bf25070 */
[----:B------:R-:W-:-:S09]  /*0ce0*/  UISETP.NE.AND.EX UP1, UPT, URZ, URZ, UPT, UP1 ;  /* 0x000000ffff00728c */ /* 0x000fd2000bf25310 */
[----:B------:R-:W-:Y:S05]  /*0cf0*/  BRA.U !UP1, `(.L_x_15) ;  /* 0x0000000909887547 */ /* 0x000fea000b800000 */
[----:B------:R-:W2:Y:S01]  /*0d00*/  LDCU UR9, c[0x0][0x398] ;  /* 0x00007300ff0977ac */ /* 0x000ea20008000800 */
[----:B------:R-:W-:-:S04]  /*0d10*/  UIADD3 UR8, UP1, UPT, UR8, -0x1, URZ ;  /* 0xffffffff08087890 */ /* 0x000fc8000ff3e0ff */
[----:B------:R-:W-:Y:S02]  /*0d20*/  UIADD3.X UR12, UPT, UPT, URZ, -0x1, URZ, UP1, !UPT ;  /* 0xffffffffff0c7890 */ /* 0x000fe40008ffe4ff */
[----:B------:R-:W-:-:S04]  /*0d30*/  UISETP.GE.U32.AND UP2, UPT, UR8, 0x3, UPT ;  /* 0x000000030800788c */ /* 0x000fc8000bf46070 */
[----:B------:R-:W-:Y:S02]  /*0d40*/  UISETP.GE.U32.AND.EX UP2, UPT, UR12, URZ, UPT, UP2 ;  /* 0x000000ff0c00728c */ /* 0x000fe4000bf46120 */
[----:B--2---:R-:W-:-:S04]  /*0d50*/  ULOP3.LUT UR9, UR9, 0x3, URZ, 0xc0, !UPT ;  /* 0x0000000309097892 */ /* 0x004fc8000f8ec0ff */
[----:B------:R-:W-:-:S04]  /*0d60*/  UISETP.NE.U32.AND UP1, UPT, UR9, URZ, UPT ;  /* 0x000000ff0900728c */ /* 0x000fc8000bf25070 */
[----:B------:R-:W-:Y:S01]  /*0d70*/  UISETP.NE.AND.EX UP1, UPT, URZ, URZ, UPT, UP1 ;  /* 0x000000ffff00728c */ /* 0x000fe2000bf25310 */
[----:B------:R-:W-:Y:S10]  /*0d80*/  BRA.U !UP2, `(.L_x_16) ;  /* 0x000000050a407547 */ /* 0x000ff4000b800000 */
[----:B------:R-:W2:Y:S01]  /*0d90*/  LDCU.64 UR16, c[0x0][0x388] ;  /* 0x00007100ff1077ac */ /* 0x000ea20008000a00 */
[C---:B-1----:R-:W-:Y:S01]  /*0da0*/  IMAD R14, R8.reuse, UR5, RZ ;  /* 0x00000005080e7c24 */ /* 0x042fe2000f8e02ff */
[----:B------:R-:W1:Y:S03]  /*0db0*/  LDCU.64 UR12, c[0x0][0x390] ;  /* 0x00007200ff0c77ac */ /* 0x000e660008000a00 */
[----:B------:R-:W-:Y:S02]  /*0dc0*/  IMAD R17, R9, UR4, R14 ;  /* 0x0000000409117c24 */ /* 0x000fe4000f8e020e */
[----:B------:R-:W-:-:S05]  /*0dd0*/  IMAD.WIDE.U32 R14, R8, UR4, R2 ;  /* 0x00000004080e7c25 */ /* 0x000fca000f8e0002 */
[----:B------:R-:W-:Y:S02]  /*0de0*/  IADD3 R15, PT, PT, R15, R17, RZ ;  /* 0x000000110f0f7210 */ /* 0x000fe40007ffe0ff */
[----:B0-----:R-:W3:Y:S01]  /*0df0*/  LDG.E.64 R16, desc[UR10][R10.64] ;  /* 0x0000000a0a107981 */ /* 0x001ee2000c1e1b00 */
[----:B--2---:R-:W-:-:S04]  /*0e00*/  LEA R18, P0, R14, UR16, 0x3 ;  /* 0x000000100e127c11 */ /* 0x004fc8000f8018ff */
[----:B------:R-:W-:-:S05]  /*0e10*/  LEA.HI.X R19, R14, UR17, R15, 0x3, P0 ;  /* 0x000000110e137c11 */ /* 0x000fca00080f1c0f */
[----:B------:R1:W3:Y:S01]  /*0e20*/  LDG.E.64 R20, desc[UR10][R18.64] ;  /* 0x0000000a12147981 */ /* 0x0002e2000c1e1b00 */
[----:B------:R-:W-:Y:S01]  /*0e30*/  MOV R15, UR5 ;  /* 0x00000005000f7c02 */ /* 0x000fe20008000f00 */
[----:B------:R-:W-:Y:S02]  /*0e40*/  IMAD.U32 R14, RZ, RZ, UR4 ;  /* 0x00000004ff0e7e24 */ /* 0x000fe4000f8e00ff */
[----:B------:R-:W-:Y:S02]  /*0e50*/  IMAD R25, R23, UR14, RZ ;  /* 0x0000000e17197c24 */ /* 0x000fe4000f8e02ff */
[----:B------:R-:W-:-:S04]  /*0e60*/  IMAD.WIDE.U32 R14, R12, UR14, R14 ;  /* 0x0000000e0c0e7c25 */ /* 0x000fc8000f8e000e */
[----:B------:R-:W-:Y:S01]  /*0e70*/  IMAD R24, R12, UR15, R25 ;  /* 0x0000000f0c187c24 */ /* 0x000fe2000f8e0219 */
[----:B------:R-:W-:Y:S01]  /*0e80*/  UIADD3 UR5, UPT, UPT, UR4, 0x1, URZ ;  /* 0x0000000104057890 */ /* 0x000fe2000fffe0ff */
[----:B-1----:R-:W-:-:S03]  /*0e90*/  LEA R18, P0, R14, UR12, 0x3 ;  /* 0x0000000c0e127c11 */ /* 0x002fc6000f8018ff */
[----:B------:R-:W-:-:S04]  /*0ea0*/  IADD3 R15, PT, PT, R15, R24, RZ ;  /* 0x000000180f0f7210 */ /* 0x000fc80007ffe0ff */
[----:B------:R-:W-:Y:S01]  /*0eb0*/  LEA.HI.X R19, R14, UR13, R15, 0x3, P0 ;  /* 0x0000000d0e137c11 */ /* 0x000fe200080f1c0f */
[----:B------:R-:W-:-:S04]  /*0ec0*/  IMAD.WIDE.U32 R14, R8, UR5, R2 ;  /* 0x00000005080e7c25 */ /* 0x000fc8000f8e0002 */
[----:B------:R-:W-:Y:S02]  /*0ed0*/  IMAD R15, R9, UR5, R15 ;  /* 0x00000005090f7c24 */ /* 0x000fe4000f8e020f */
[----:B---3--:R-:W-:-:S04]  /*0ee0*/  IMAD R21, R21, R16, RZ ;  /* 0x0000001015157224 */ /* 0x008fc800078e02ff */
[----:B------:R-:W-:Y:S02]  /*0ef0*/  IMAD R17, R17, R20, R21 ;  /* 0x0000001411117224 */ /* 0x000fe400078e0215 */
[----:B------:R-:W-:Y:S01]  /*0f00*/  IMAD.WIDE.U32 R20, R20, R16, RZ ;  /* 0x0000001014147225 */ /* 0x000fe200078e00ff */
[----:B------:R-:W-:-:S03]  /*0f10*/  LEA R16, P0, R14, UR16, 0x3 ;  /* 0x000000100e107c11 */ /* 0x000fc6000f8018ff */
[----:B------:R-:W-:Y:S01]  /*0f20*/  IMAD.IADD R21, R21, 0x1, R17 ;  /* 0x0000000115157824 */ /* 0x000fe200078e0211 */
[----:B------:R-:W-:-:S04]  /*0f30*/  LEA.HI.X R17, R14, UR17, R15, 0x3, P0 ;  /* 0x000000110e117c11 */ /* 0x000fc800080f1c0f */
[----:B------:R0:W-:Y:S04]  /*0f40*/  STG.E.64 desc[UR10][R18.64], R20 ;  /* 0x0000001412007986 */ /* 0x0001e8000c101b0a */
[----:B------:R-:W2:Y:S04]  /*0f50*/  LDG.E.64 R16, desc[UR10][R16.64] ;  /* 0x0000000a10107981 */ /* 0x000ea8000c1e1b00 */
[----:B------:R-:W2:Y:S01]  /*0f60*/  LDG.E.64 R26, desc[UR10][R10.64] ;  /* 0x0000000a0a1a7981 */ /* 0x000ea2000c1e1b00 */
[----:B------:R-:W-:Y:S01]  /*0f70*/  HFMA2 R29, -RZ, RZ, 0, 0 ;  /* 0x00000000ff1d7431 */ /* 0x000fe200000001ff */
[----:B------:R-:W-:Y:S01]  /*0f80*/  MOV R28, UR5 ;  /* 0x00000005001c7c02 */ /* 0x000fe20008000f00 */
[----:B------:R-:W-:-:S04]  /*0f90*/  UIADD3 UR5, UPT, UPT, UR4, 0x2, URZ ;  /* 0x0000000204057890 */ /* 0x000fc8000fffe0ff */
[----:B------:R-:W-:-:S04]  /*0fa0*/  IMAD.WIDE.U32 R28, R12, UR14, R28 ;  /* 0x0000000e0c1c7c25 */ /* 0x000fc8000f8e001c */
[----:B------:R-:W-:Y:S01]  /*0fb0*/  IMAD.IADD R25, R24, 0x1, R29 ;  /* 0x0000000118197824 */ /* 0x000fe200078e021d */
[----:B------:R-:W-:Y:S01]  /*0fc0*/  LEA R14, P0, R28, UR12, 0x3 ;  /* 0x0000000c1c0e7c11 */ /* 0x000fe2000f8018ff */
[----:B0-----:R-:W-:-:S04]  /*0fd0*/  IMAD.WIDE.U32 R18, R8, UR5, R2 ;  /* 0x0000000508127c25 */ /* 0x001fc8000f8e0002 */
[----:B------:R-:W-:Y:S02]  /*0fe0*/  IMAD R19, R9, UR5, R19 ;  /* 0x0000000509137c24 */ /* 0x000fe4000f8e0213 */
[----:B--2---:R-:W-:-:S04]  /*0ff0*/  IMAD R15, R17, R26, RZ ;  /* 0x0000001a110f7224 */ /* 0x004fc800078e02ff */
[----:B------:R-:W-:Y:S02]  /*1000*/  IMAD R15, R27, R16, R15 ;  /* 0x000000101b0f7224 */ /* 0x000fe400078e020f */
[----:B------:R-:W-:-:S05]  /*1010*/  IMAD.WIDE.U32 R26, R16, R26, RZ ;  /* 0x0000001a101a7225 */ /* 0x000fca00078e00ff */
[----:B------:R-:W-:Y:S02]  /*1020*/  IADD3 R17, PT, PT, R27, R15, RZ ;  /* 0x0000000f1b117210 */ /* 0x000fe40007ffe0ff */
[----:B------:R-:W-:Y:S02]  /*1030*/  LEA.HI.X R15, R28, UR13, R25, 0x3, P0 ;  /* 0x0000000d1c0f7c11 */ /* 0x000fe400080f1c19 */
[C---:B------:R-:W-:Y:S02]  /*1040*/  LEA R20, P0, R18.reuse, UR16, 0x3 ;  /* 0x0000001012147c11 */ /* 0x040fe4000f8018ff */
[----:B------:R-:W-:Y:S02]  /*1050*/  MOV R16, R26 ;  /* 0x0000001a00107202 */ /* 0x000fe40000000f00 */
[----:B------:R-:W-:-:S03]  /*1060*/  LEA.HI.X R21, R18, UR17, R19, 0x3, P0 ;  /* 0x0000001112157c11 */ /* 0x000fc600080f1c13 */
[----:B------:R0:W-:Y:S04]  /*1070*/  STG.E.64 desc[UR10][R14.64], R16 ;  /* 0x000000100e007986 */ /* 0x0001e8000c101b0a */
[----:B------:R-:W2:Y:S04]  /*1080*/  LDG.E.64 R20, desc[UR10][R20.64] ;  /* 0x0000000a14147981 */ /* 0x000ea8000c1e1b00 */
[----:B------:R-:W2:Y:S01]  /*1090*/  LDG.E.64 R26, desc[UR10][R10.64] ;  /* 0x0000000a0a1a7981 */ /* 0x000ea2000c1e1b00 */
[----:B------:R-:W-:Y:S02]  /*10a0*/  HFMA2 R19, -RZ, RZ, 0, 0 ;  /* 0x00000000ff137431 */ /* 0x000fe400000001ff */
[----:B------:R-:W-:Y:S01]  /*10b0*/  IMAD.U32 R18, RZ, RZ, UR5 ;  /* 0x00000005ff127e24 */ /* 0x000fe2000f8e00ff */
[----:B------:R-:W-:-:S03]  /*10c0*/  UIADD3 UR5, UPT, UPT, UR4, 0x3, URZ ;  /* 0x0000000304057890 */ /* 0x000fc6000fffe0ff */
[----:B------:R-:W-:-:S04]  /*10d0*/  IMAD.WIDE.U32 R18, R12, UR14, R18 ;  /* 0x0000000e0c127c25 */ /* 0x000fc8000f8e0012 */
[----:B0-----:R-:W-:Y:S01]  /*10e0*/  IMAD.WIDE.U32 R16, R8, UR5, R2 ;  /* 0x0000000508107c25 */ /* 0x001fe2000f8e0002 */
[----:B------:R-:W-:Y:S02]  /*10f0*/  IADD3 R19, PT, PT, R24, R19, RZ ;  /* 0x0000001318137210 */ /* 0x000fe40007ffe0ff */
[----:B------:R-:W-:Y:S01]  /*1100*/  LEA R14, P0, R18, UR12, 0x3 ;  /* 0x0000000c120e7c11 */ /* 0x000fe2000f8018ff */
[----:B------:R-:W-:-:S03]  /*1110*/  IMAD R17, R9, UR5, R17 ;  /* 0x0000000509117c24 */ /* 0x000fc6000f8e0211 */
[----:B------:R-:W-:Y:S02]  /*1120*/  LEA.HI.X R15, R18, UR13, R19, 0x3, P0 ;  /* 0x0000000d120f7c11 */ /* 0x000fe400080f1c13 */
[----:B------:R-:W-:-:S04]  /*1130*/  LEA R18, P0, R16, UR16, 0x3 ;  /* 0x0000001010127c11 */ /* 0x000fc8000f8018ff */
[----:B------:R-:W-:Y:S01]  /*1140*/  LEA.HI.X R19, R16, UR17, R17, 0x3, P0 ;  /* 0x0000001110137c11 */ /* 0x000fe200080f1c11 */
[----:B--2---:R-:W-:-:S04]  /*1150*/  IMAD R25, R21, R26, RZ ;  /* 0x0000001a15197224 */ /* 0x004fc800078e02ff */
[----:B------:R-:W-:Y:S02]  /*1160*/  IMAD R25, R27, R20, R25 ;  /* 0x000000141b197224 */ /* 0x000fe400078e0219 */
[----:B------:R-:W-:-:S04]  /*1170*/  IMAD.WIDE.U32 R26, R20, R26, RZ ;  /* 0x0000001a141a7225 */ /* 0x000fc800078e00ff */
[----:B------:R-:W-:-:S05]  /*1180*/  IMAD.IADD R27, R27, 0x1, R25 ;  /* 0x000000011b1b7824 */ /* 0x000fca00078e0219 */
[----:B------:R2:W-:Y:S04]  /*1190*/  STG.E.64 desc[UR10][R14.64], R26 ;  /* 0x0000001a0e007986 */ /* 0x0005e8000c101b0a */
[----:B------:R-:W3:Y:S04]  /*11a0*/  LDG.E.64 R18, desc[UR10][R18.64] ;  /* 0x0000000a12127981 */ /* 0x000ee8000c1e1b00 */
[----:B------:R-:W3:Y:S01]  /*11b0*/  LDG.E.64 R20, desc[UR10][R10.64] ;  /* 0x0000000a0a147981 */ /* 0x000ee2000c1e1b00 */
[----:B------:R-:W-:Y:S02]  /*11c0*/  MOV R16, UR5 ;  /* 0x0000000500107c02 */ /* 0x000fe40008000f00 */
[----:B------:R-:W-:-:S03]  /*11d0*/  MOV R17, RZ ;  /* 0x000000ff00117202 */ /* 0x000fc60000000f00 */
[----:B------:R-:W-:-:S04]  /*11e0*/  IMAD.WIDE.U32 R16, R12, UR14, R16 ;  /* 0x0000000e0c107c25 */ /* 0x000fc8000f8e0010 */
[----:B------:R-:W-:Y:S01]  /*11f0*/  IMAD.IADD R17, R24, 0x1, R17 ;  /* 0x0000000118117824 */ /* 0x000fe200078e0211 */
[----:B------:R-:W-:Y:S01]  /*1200*/  UIADD3 UR4, UPT, UPT, UR4, 0x4, URZ ;  /* 0x0000000404047890 */ /* 0x000fe2000fffe0ff */
[----:B------:R-:W-:Y:S01]  /*1210*/  UMOV UR5, URZ ;  /* 0x000000ff00057c82 */ /* 0x000fe20008000000 */
[----:B---3--:R-:W-:-:S04]  /*1220*/  IMAD R25, R19, R20, RZ ;  /* 0x0000001413197224 */ /* 0x008fc800078e02ff */
[----:B------:R-:W-:Y:S02]  /*1230*/  IMAD R29, R21, R18, R25 ;  /* 0x00000012151d7224 */ /* 0x000fe400078e0219 */
[----:B------:R-:W-:Y:S01]  /*1240*/  IMAD.WIDE.U32 R24, R18, R20, RZ ;  /* 0x0000001412187225 */ /* 0x000fe200078e00ff */
[----:B------:R-:W-:-:S04]  /*1250*/  LEA R20, P0, R16, UR12, 0x3 ;  /* 0x0000000c10147c11 */ /* 0x000fc8000f8018ff */
[----:B------:R-:W-:Y:S02]  /*1260*/  LEA.HI.X R21, R16, UR13, R17, 0x3, P0 ;  /* 0x0000000d10157c11 */ /* 0x000fe400080f1c11 */
[----:B------:R-:W-:-:S05]  /*1270*/  IADD3 R25, PT, PT, R25, R29, RZ ;  /* 0x0000001d19197210 */ /* 0x000fca0007ffe0ff */
[----:B------:R2:W-:Y:S02]  /*1280*/  STG.E.64 desc[UR10][R20.64], R24 ;  /* 0x0000001814007986 */ /* 0x0005e4000c101b0a */
.L_x_16:
[----:B------:R-:W-:Y:S05]  /*1290*/  BRA.U !UP1, `(.L_x_15) ;  /* 0x0000000509207547 */ /* 0x000fea000b800000 */
[----:B------:R-:W-:Y:S02]  /*12a0*/  UISETP.NE.U32.AND UP1, UPT, UR9, 0x1, UPT ;  /* 0x000000010900788c */ /* 0x000fe4000bf25070 */
[----:B------:R-:W-:Y:S02]  /*12b0*/  ULOP3.LUT UP2, URZ, UR14, 0x1, URZ, 0xc0, !UPT ;  /* 0x000000010eff7892 */ /* 0x000fe4000f84c0ff */
[----:B------:R-:W-:-:S09]  /*12c0*/  UISETP.NE.AND.EX UP1, UPT, URZ, URZ, UPT, UP1 ;  /* 0x000000ffff00728c */ /* 0x000fd2000bf25310 */
[----:B------:R-:W-:Y:S05]  /*12d0*/  BRA.U !UP1, `(.L_x_17) ;  /* 0x0000000109b07547 */ /* 0x000fea000b800000 */
[----:B------:R-:W3:Y:S01]  /*12e0*/  LDCU.64 UR8, c[0x0][0x388] ;  /* 0x00007100ff0877ac */ /* 0x000ee20008000a00 */
[C---:B-12---:R-:W-:Y:S01]  /*12f0*/  IMAD R14, R8.reuse, UR5, RZ ;  /* 0x00000005080e7c24 */ /* 0x046fe2000f8e02ff */
[----:B------:R-:W1:Y:S03]  /*1300*/  LDCU.64 UR12, c[0x0][0x390] ;  /* 0x00007200ff0c77ac */ /* 0x000e660008000a00 */
[----:B------:R-:W-:Y:S02]  /*1310*/  IMAD R17, R9, UR4, R14 ;  /* 0x0000000409117c24 */ /* 0x000fe4000f8e020e */
[----:B------:R-:W-:-:S05]  /*1320*/  IMAD.WIDE.U32 R14, R8, UR4, R2 ;  /* 0x00000004080e7c25 */ /* 0x000fca000f8e0002 */
[----:B------:R-:W-:Y:S02]  /*1330*/  IADD3 R17, PT, PT, R15, R17, RZ ;  /* 0x000000110f117210 */ /* 0x000fe40007ffe0ff */
[----:B---3--:R-:W-:-:S04]  /*1340*/  LEA R16, P0, R14, UR8, 0x3 ;  /* 0x000000080e107c11 */ /* 0x008fc8000f8018ff */
[----:B------:R-:W-:Y:S02]  /*1350*/  LEA.HI.X R17, R14, UR9, R17, 0x3, P0 ;  /* 0x000000090e117c11 */ /* 0x000fe400080f1c11 */
[----:B0-----:R-:W2:Y:S04]  /*1360*/  LDG.E.64 R14, desc[UR10][R10.64] ;  /* 0x0000000a0a0e7981 */ /* 0x001ea8000c1e1b00 */
[----:B------:R0:W2:Y:S01]  /*1370*/  LDG.E.64 R20, desc[UR10][R16.64] ;  /* 0x0000000a10147981 */ /* 0x0000a2000c1e1b00 */
[----:B------:R-:W-:Y:S01]  /*1380*/  MOV R19, UR5 ;  /* 0x0000000500137c02 */ /* 0x000fe20008000f00 */
[----:B------:R-:W-:Y:S01]  /*1390*/  IMAD.U32 R18, RZ, RZ, UR4 ;  /* 0x00000004ff127e24 */ /* 0x000fe2000f8e00ff */
[----:B------:R-:W-:Y:S01]  /*13a0*/  UIADD3 UR5, UPT, UPT, UR4, 0x1, URZ ;  /* 0x0000000104057890 */ /* 0x000fe2000fffe0ff */
[----:B------:R-:W-:-:S02]  /*13b0*/  IMAD R25, R23, UR14, RZ ;  /* 0x0000000e17197c24 */ /* 0x000fc4000f8e02ff */
[----:B------:R-:W-:-:S04]  /*13c0*/  IMAD.WIDE.U32 R18, R12, UR14, R18 ;  /* 0x0000000e0c127c25 */ /* 0x000fc8000f8e0012 */
[----:B------:R-:W-:Y:S02]  /*13d0*/  IMAD R25, R12, UR15, R25 ;  /* 0x0000000f0c197c24 */ /* 0x000fe4000f8e0219 */
[----:B0-----:R-:W-:-:S04]  /*13e0*/  IMAD.WIDE.U32 R16, R8, UR5, R2 ;  /* 0x0000000508107c25 */ /* 0x001fc8000f8e0002 */
[----:B------:R-:W-:Y:S02]  /*13f0*/  IMAD R17, R9, UR5, R17 ;  /* 0x0000000509117c24 */ /* 0x000fe4000f8e0211 */
[----:B--2---:R-:W-:-:S04]  /*1400*/  IMAD R27, R21, R14, RZ ;  /* 0x0000000e151b7224 */ /* 0x004fc800078e02ff */
[----:B------:R-:W-:Y:S01]  /*1410*/  IMAD R27, R15, R20, R27 ;  /* 0x000000140f1b7224 */ /* 0x000fe200078e021b */
[----:B------:R-:W-:Y:S01]  /*1420*/  IADD3 R15, PT, PT, R19, R25, RZ ;  /* 0x00000019130f7210 */ /* 0x000fe20007ffe0ff */
[----:B------:R-:W-:Y:S01]  /*1430*/  IMAD.WIDE.U32 R20, R20, R14, RZ ;  /* 0x0000000e14147225 */ /* 0x000fe200078e00ff */
[----:B-1----:R-:W-:-:S03]  /*1440*/  LEA R14, P0, R18, UR12, 0x3 ;  /* 0x0000000c120e7c11 */ /* 0x002fc6000f8018ff */
[----:B------:R-:W-:Y:S01]  /*1450*/  IMAD.IADD R27, R21, 0x1, R27 ;  /* 0x00000001151b7824 */ /* 0x000fe200078e021b */
[----:B------:R-:W-:Y:S02]  /*1460*/  LEA.HI.X R15, R18, UR13, R15, 0x3, P0 ;  /* 0x0000000d120f7c11 */ /* 0x000fe400080f1c0f */
[C---:B------:R-:W-:Y:S02]  /*1470*/  LEA R18, P0, R16.reuse, UR8, 0x3 ;  /* 0x0000000810127c11 */ /* 0x040fe4000f8018ff */
[----:B------:R-:W-:Y:S02]  /*1480*/  MOV R26, R20 ;  /* 0x00000014001a7202 */ /* 0x000fe40000000f00 */
[----:B------:R-:W-:-:S03]  /*1490*/  LEA.HI.X R19, R16, UR9, R17, 0x3, P0 ;  /* 0x0000000910137c11 */ /* 0x000fc600080f1c11 */
[----:B------:R3:W-:Y:S04]  /*14a0*/  STG.E.64 desc[UR10][R14.64], R26 ;  /* 0x0000001a0e007986 */ /* 0x0007e8000c101b0a */
[----:B------:R-:W2:Y:S04]  /*14b0*/  LDG.E.64 R18, desc[UR10][R18.64] ;  /* 0x0000000a12127981 */ /* 0x000ea8000c1e1b00 */
[----:B------:R-:W2:Y:S01]  /*14c0*/  LDG.E.64 R20, desc[UR10][R10.64] ;  /* 0x0000000a0a147981 */ /* 0x000ea2000c1e1b00 */
[----:B------:R-:W-:Y:S01]  /*14d0*/  MOV R16, UR5 ;  /* 0x0000000500107c02 */ /* 0x000fe20008000f00 */
[----:B------:R-:W-:Y:S01]  /*14e0*/  IMAD.MOV.U32 R17, RZ, RZ, RZ ;  /* 0x000000ffff117224 */ /* 0x000fe200078e00ff */
[----:B------:R-:W-:Y:S01]  /*14f0*/  UIADD3 UR4, UPT, UPT, UR4, 0x2, URZ ;  /* 0x0000000204047890 */ /* 0x000fe2000fffe0ff */
[----:B------:R-:W-:-:S02]  /*1500*/  UMOV UR5, URZ ;  /* 0x000000ff00057c82 */ /* 0x000fc40008000000 */
[----:B------:R-:W-:-:S05]  /*1510*/  IMAD.WIDE.U32 R16, R12, UR14, R16 ;  /* 0x0000000e0c107c25 */ /* 0x000fca000f8e0010 */
[----:B------:R-:W-:Y:S01]  /*1520*/  IADD3 R17, PT, PT, R25, R17, RZ ;  /* 0x0000001119117210 */ /* 0x000fe20007ffe0ff */
[-C--:B--2---:R-:W-:Y:S02]  /*1530*/  IMAD R29, R19, R20.reuse, RZ ;  /* 0x00000014131d7224 */ /* 0x084fe400078e02ff */
[----:B------:R-:W-:Y:S01]  /*1540*/  IMAD.WIDE.U32 R24, R18, R20, RZ ;  /* 0x0000001412187225 */ /* 0x000fe200078e00ff */
[----:B------:R-:W-:-:S03]  /*1550*/  LEA R20, P0, R16, UR12, 0x3 ;  /* 0x0000000c10147c11 */ /* 0x000fc6000f8018ff */
[----:B------:R-:W-:Y:S01]  /*1560*/  IMAD R29, R21, R18, R29 ;  /* 0x00000012151d7224 */ /* 0x000fe200078e021d */
[----:B------:R-:W-:-:S04]  /*1570*/  LEA.HI.X R21, R16, UR13, R17, 0x3, P0 ;  /* 0x0000000d10157c11 */ /* 0x000fc800080f1c11 */
[----:B------:R-:W-:-:S05]  /*1580*/  IADD3 R25, PT, PT, R25, R29, RZ ;  /* 0x0000001d19197210 */ /* 0x000fca0007ffe0ff */
[----:B------:R3:W-:Y:S02]  /*1590*/  STG.E.64 desc[UR10][R20.64], R24 ;  /* 0x0000001814007986 */ /* 0x0007e4000c101b0a */
.L_x_17:
[----:B------:R-:W-:Y:S05]  /*15a0*/  BRA.U !UP2, `(.L_x_15) ;  /* 0x000000010a5c7547 */ /* 0x000fea000b800000 */
[----:B------:R-:W4:Y:S01]  /*15b0*/  LDCU.64 UR8, c[0x0][0x388] ;  /* 0x00007100ff0877ac */ /* 0x000f220008000a00 */
[C---:B-123--:R-:W-:Y:S01]  /*15c0*/  IMAD R14, R8.reuse, UR5, RZ ;  /* 0x00000005080e7c24 */ /* 0x04efe2000f8e02ff */
[----:B0-----:R-:W2:Y:S03]  /*15d0*/  LDG.E.64 R10, desc[UR10][R10.64] ;  /* 0x0000000a0a0a7981 */ /* 0x001ea6000c1e1b00 */
[----:B------:R-:W-:Y:S02]  /*15e0*/  IMAD R13, R9, UR4, R14 ;  /* 0x00000004090d7c24 */ /* 0x000fe4000f8e020e */
[----:B------:R-:W-:-:S04]  /*15f0*/  IMAD.WIDE.U32 R8, R8, UR4, R2 ;  /* 0x0000000408087c25 */ /* 0x000fc8000f8e0002 */
[----:B------:R-:W-:Y:S01]  /*1600*/  IMAD.IADD R9, R9, 0x1, R13 ;  /* 0x0000000109097824 */ /* 0x000fe200078e020d */
[----:B----4-:R-:W-:-:S04]  /*1610*/  LEA R16, P0, R8, UR8, 0x3 ;  /* 0x0000000808107c11 */ /* 0x010fc8000f8018ff */
[----:B------:R-:W-:Y:S01]  /*1620*/  LEA.HI.X R17, R8, UR9, R9, 0x3, P0 ;  /* 0x0000000908117c11 */ /* 0x000fe200080f1c09 */
[----:B------:R-:W0:Y:S04]  /*1630*/  LDCU.64 UR8, c[0x0][0x390] ;  /* 0x00007200ff0877ac */ /* 0x000e280008000a00 */
[----:B------:R-:W2:Y:S01]  /*1640*/  LDG.E.64 R8, desc[UR10][R16.64] ;  /* 0x0000000a10087981 */ /* 0x000ea2000c1e1b00 */
[----:B------:R-:W-:Y:S01]  /*1650*/  MOV R14, UR4 ;  /* 0x00000004000e7c02 */ /* 0x000fe20008000f00 */
[----:B------:R-:W-:Y:S01]  /*1660*/  IMAD R23, R23, UR14, RZ ;  /* 0x0000000e17177c24 */ /* 0x000fe2000f8e02ff */
[----:B------:R-:W-:-:S03]  /*1670*/  MOV R15, UR5 ;  /* 0x00000005000f7c02 */ /* 0x000fc60008000f00 */
[C---:B------:R-:W-:Y:S02]  /*1680*/  IMAD R23, R12.reuse, UR15, R23 ;  /* 0x0000000f0c177c24 */ /* 0x040fe4000f8e0217 */
[----:B------:R-:W-:-:S04]  /*1690*/  IMAD.WIDE.U32 R12, R12, UR14, R14 ;  /* 0x0000000e0c0c7c25 */ /* 0x000fc8000f8e000e */
[-C--:B--2---:R-:W-:Y:S02]  /*16a0*/  IMAD R9, R9, R10.reuse, RZ ;  /* 0x0000000a09097224 */ /* 0x084fe400078e02ff */
[----:B------:R-:W-:-:S04]  /*16b0*/  IMAD.WIDE.U32 R14, R8, R10, RZ ;  /* 0x0000000a080e7225 */ /* 0x000fc800078e00ff */
[----:B------:R-:W-:Y:S01]  /*16c0*/  IMAD R19, R11, R8, R9 ;  /* 0x000000080b137224 */ /* 0x000fe200078e0209 */
[----:B0-----:R-:W-:Y:S01]  /*16d0*/  LEA R8, P0, R12, UR8, 0x3 ;  /* 0x000000080c087c11 */ /* 0x001fe2000f8018ff */
[----:B------:R-:W-:-:S03]  /*16e0*/  IMAD.IADD R9, R23, 0x1, R13 ;  /* 0x0000000117097824 */ /* 0x000fc600078e020d */
[----:B------:R-:W-:Y:S02]  /*16f0*/  IADD3 R15, PT, PT, R15, R19, RZ ;  /* 0x000000130f0f7210 */ /* 0x000fe40007ffe0ff */
[----:B------:R-:W-:-:S05]  /*1700*/  LEA.HI.X R9, R12, UR9, R9, 0x3, P0 ;  /* 0x000000090c097c11 */ /* 0x000fca00080f1c09 */
[----:B------:R4:W-:Y:S02]  /*1710*/  STG.E.64 desc[UR10][R8.64], R14 ;  /* 0x0000000e08007986 */ /* 0x0009e4000c101b0a */
.L_x_15:
[----:B------:R-:W-:Y:S05]  /*1720*/  BRA.U !UP0, `(.L_x_18) ;  /* 0xffffffed08607547 */ /* 0x000fea000b83ffff */
[----:B0-----:R-:W-:Y:S05]  /*1730*/  EXIT ;  /* 0x000000000000794d */ /* 0x001fea0003800000 */
        .weak           $__internal_2_$__cuda_sm20_div_s64
        .type           $__internal_2_$__cuda_sm20_div_s64,@function
        .size           $__internal_2_$__cuda_sm20_div_s64,(.L_x_29 - $__internal_2_$__cuda_sm20_div_s64)
$__internal_2_$__cuda_sm20_div_s64:
[----:B------:R-:W0:Y:S01]  /*1740*/  LDCU.64 UR6, c[0x0][0x3a0] ;  /* 0x00007400ff0677ac */ /* 0x000e220008000a00 */
[----:B------:R-:W-:Y:S01]  /*1750*/  ISETP.GE.AND P3, PT, R5, RZ, PT ;  /* 0x000000ff0500720c */ /* 0x000fe20003f66270 */
        /* <DEDUP_REMOVED lines=19> */
[----:B------:R-:W-:-:S05]  /*1890*/  IMAD.HI.U32 R8, P1, R7, R11, R8 ;  /* 0x0000000b07087227 */ /* 0x000fca0007820008 */
[----:B------:R-:W-:Y:S02]  /*18a0*/  IADD3 R9, P2, PT, R15, R8, RZ ;  /* 0x000000080f097210 */ /* 0x000fe40007f5e0ff */
[----:B------:R-:W-:Y:S02]  /*18b0*/  IADD3.X R8, PT, PT, R13, R7, RZ, P0, !PT ;  /* 0x000000070d087210 */ /* 0x000fe400007fe4ff */
[-C--:B------:R-:W-:Y:S01]  /*18c0*/  IADD3 R13, P4, PT, RZ, -R2.reuse, RZ ;  /* 0x80000002ff0d7210 */ /* 0x080fe20007f9e0ff */
[----:B------:R-:W-:Y:S01]  /*18d0*/  IMAD.WIDE.U32 R6, R9, UR4, RZ ;  /* 0x0000000409067c25 */ /* 0x000fe2000f8e00ff */
[----:B------:R-:W-:Y:S02]  /*18e0*/  IADD3.X R11, PT, PT, RZ, RZ, R8, P2, P1 ;  /* 0x000000ffff0b7210 */ /* 0x000fe400017e2408 */
[----:B------:R-:W-:Y:S01]  /*18f0*/  SEL R13, R13, R2, !P3 ;  /* 0x000000020d0d7207 */ /* 0x000fe20005800000 */
[----:B------:R-:W-:Y:S01]  /*1900*/  IMAD R8, R9, UR5, R7 ;  /* 0x0000000509087c24 */ /* 0x000fe2000f8e0207 */
[----:B------:R-:W-:-:S03]  /*1910*/  IADD3 R7, P0, PT, RZ, -R6, RZ ;  /* 0x80000006ff077210 */ /* 0x000fc60007f1e0ff */
[----:B------:R-:W-:Y:S02]  /*1920*/  IMAD R6, R11, UR4, R8 ;  /* 0x000000040b067c24 */ /* 0x000fe4000f8e0208 */
[----:B------:R-:W-:-:S04]  /*1930*/  IMAD.HI.U32 R8, R9, R7, RZ ;  /* 0x0000000709087227 */ /* 0x000fc800078e00ff */
[----:B------:R-:W-:-:S04]  /*1940*/  IMAD.X R6, RZ, RZ, ~R6, P0 ;  /* 0x000000ffff067224 */ /* 0x000fc800000e0e06 */
[----:B------:R-:W-:-:S04]  /*1950*/  IMAD.WIDE.U32 R8, P0, R9, R6, R8 ;  /* 0x0000000609087225 */ /* 0x000fc80007800008 */
[----:B------:R-:W-:Y:S01]  /*1960*/  IMAD.HI.U32 R9, P1, R11, R7, R8 ;  /* 0x000000070b097227 */ /* 0x000fe20007820008 */
[----:B------:R-:W-:-:S03]  /*1970*/  IADD3.X R7, PT, PT, RZ, ~R5, RZ, P4, !PT ;  /* 0x80000005ff077210 */ /* 0x000fc600027fe4ff */
[-C--:B------:R-:W-:Y:S01]  /*1980*/  IMAD R8, R11, R6.reuse, RZ ;  /* 0x000000060b087224 */ /* 0x080fe200078e02ff */
[----:B------:R-:W-:Y:S01]  /*1990*/  SEL R12, R7, R5, !P3 ;  /* 0x00000005070c7207 */ /* 0x000fe20005800000 */
[----:B------:R-:W-:-:S03]  /*19a0*/  IMAD.HI.U32 R6, R11, R6, RZ ;  /* 0x000000060b067227 */ /* 0x000fc600078e00ff */
[----:B------:R-:W-:Y:S01]  /*19b0*/  IADD3 R9, P2, PT, R8, R9, RZ ;  /* 0x0000000908097210 */ /* 0x000fe20007f5e0ff */
[----:B------:R-:W-:Y:S01]  /*19c0*/  IMAD.MOV.U32 R7, RZ, RZ, RZ ;  /* 0x000000ffff077224 */ /* 0x000fe200078e00ff */
[----:B------:R-:W-:-:S03]  /*19d0*/  IADD3.X R11, PT, PT, R6, R11, RZ, P0, !PT ;  /* 0x0000000b060b7210 */ /* 0x000fc600007fe4ff */
[----:B------:R-:W-:Y:S01]  /*19e0*/  IMAD.HI.U32 R6, R9, R13, RZ ;  /* 0x0000000d09067227 */ /* 0x000fe200078e00ff */
[----:B------:R-:W-:-:S03]  /*19f0*/  IADD3.X R11, PT, PT, RZ, RZ, R11, P2, P1 ;  /* 0x000000ffff0b7210 */ /* 0x000fc600017e240b */
[----:B------:R-:W-:-:S04]  /*1a00*/  IMAD.WIDE.U32 R6, R9, R12, R6 ;  /* 0x0000000c09067225 */ /* 0x000fc800078e0006 */
[C---:B------:R-:W-:Y:S02]  /*1a10*/  IMAD R9, R11.reuse, R12, RZ ;  /* 0x0000000c0b097224 */ /* 0x040fe400078e02ff */
[----:B------:R-:W-:-:S04]  /*1a20*/  IMAD.HI.U32 R6, P0, R11, R13, R6 ;  /* 0x0000000d0b067227 */ /* 0x000fc80007800006 */
[----:B------:R-:W-:Y:S01]  /*1a30*/  IMAD.HI.U32 R8, R11, R12, RZ ;  /* 0x0000000c0b087227 */ /* 0x000fe200078e00ff */
[----:B------:R-:W-:-:S04]  /*1a40*/  IADD3 R9, P1, PT, R9, R6, RZ ;  /* 0x0000000609097210 */ /* 0x000fc80007f3e0ff */
[----:B------:R-:W-:Y:S01]  /*1a50*/  IADD3.X R8, PT, PT, R8, RZ, RZ, P0, !PT ;  /* 0x000000ff08087210 */ /* 0x000fe200007fe4ff */
[----:B------:R-:W-:-:S03]  /*1a60*/  IMAD.WIDE.U32 R6, R9, UR4, RZ ;  /* 0x0000000409067c25 */ /* 0x000fc6000f8e00ff */
[----:B------:R-:W-:Y:S01]  /*1a70*/  IADD3.X R8, PT, PT, RZ, R8, RZ, P1, !PT ;  /* 0x00000008ff087210 */ /* 0x000fe20000ffe4ff */
[C---:B------:R-:W-:Y:S01]  /*1a80*/  IMAD R7, R9.reuse, UR5, R7 ;  /* 0x0000000509077c24 */ /* 0x040fe2000f8e0207 */
[----:B------:R-:W-:Y:S02]  /*1a90*/  IADD3 R13, P1, PT, -R6, R13, RZ ;  /* 0x0000000d060d7210 */ /* 0x000fe40007f3e1ff */
[----:B------:R-:W-:Y:S01]  /*1aa0*/  IADD3 R6, P2, PT, R9, 0x1, RZ ;  /* 0x0000000109067810 */ /* 0x000fe20007f5e0ff */
[----:B------:R-:W-:Y:S01]  /*1ab0*/  IMAD R7, R8, UR4, R7 ;  /* 0x0000000408077c24 */ /* 0x000fe2000f8e0207 */
[----:B------:R-:W-:-:S03]  /*1ac0*/  ISETP.GE.U32.AND P0, PT, R13, UR4, PT ;  /* 0x000000040d007c0c */ /* 0x000fc6000bf06070 */
[----:B------:R-:W-:Y:S01]  /*1ad0*/  IMAD.X R12, R12, 0x1, ~R7, P1 ;  /* 0x000000010c0c7824 */ /* 0x000fe200008e0e07 */
[----:B------:R-:W-:Y:S02]  /*1ae0*/  IADD3 R10, P1, PT, R13, -UR4, RZ ;  /* 0x800000040d0a7c10 */ /* 0x000fe4000ff3e0ff */
[----:B------:R-:W-:Y:S02]  /*1af0*/  IADD3.X R7, PT, PT, RZ, R8, RZ, P2, !PT ;  /* 0x00000008ff077210 */ /* 0x000fe400017fe4ff */
[C---:B------:R-:W-:Y:S02]  /*1b00*/  ISETP.GE.U32.AND.EX P0, PT, R12.reuse, UR5, PT, P0 ;  /* 0x000000050c007c0c */ /* 0x040fe4000bf06100 */
[----:B------:R-:W-:Y:S02]  /*1b10*/  IADD3.X R11, PT, PT, R12, ~UR5, RZ, P1, !PT ;  /* 0x800000050c0b7c10 */ /* 0x000fe40008ffe4ff */
[----:B------:R-:W-:Y:S02]  /*1b20*/  SEL R10, R10, R13, P0 ;  /* 0x0000000d0a0a7207 */ /* 0x000fe40000000000 */
[----:B------:R-:W-:-:S02]  /*1b30*/  SEL R11, R11, R12, P0 ;  /* 0x0000000c0b0b7207 */ /* 0x000fc40000000000 */
[----:B------:R-:W-:Y:S02]  /*1b40*/  SEL R9, R6, R9, P0 ;  /* 0x0000000906097207 */ /* 0x000fe40000000000 */
[----:B------:R-:W-:Y:S02]  /*1b50*/  ISETP.GE.U32.AND P1, PT, R10, UR4, PT ;  /* 0x000000040a007c0c */ /* 0x000fe4000bf26070 */
[----:B------:R-:W-:Y:S02]  /*1b60*/  SEL R8, R7, R8, P0 ;  /* 0x0000000807087207 */ /* 0x000fe40000000000 */
[----:B------:R-:W-:Y:S02]  /*1b70*/  IADD3 R10, P2, PT, R9, 0x1, RZ ;  /* 0x00000001090a7810 */ /* 0x000fe40007f5e0ff */
[----:B------:R-:W-:Y:S02]  /*1b80*/  ISETP.GE.U32.AND.EX P0, PT, R11, UR5, PT, P1 ;  /* 0x000000050b007c0c */ /* 0x000fe4000bf06110 */
[----:B------:R-:W-:-:S02]  /*1b90*/  IADD3.X R11, PT, PT, RZ, R8, RZ, P2, !PT ;  /* 0x00000008ff0b7210 */ /* 0x000fc400017fe4ff */
[----:B------:R-:W-:Y:S02]  /*1ba0*/  SEL R10, R10, R9, P0 ;  /* 0x000000090a0a7207 */ /* 0x000fe40000000000 */
[----:B------:R-:W-:Y:S02]  /*1bb0*/  LOP3.LUT R6, R5, UR7, RZ, 0x3c, !PT ;  /* 0x0000000705067c12 */ /* 0x000fe4000f8e3cff */
[----:B------:R-:W-:Y:S02]  /*1bc0*/  SEL R11, R11, R8, P0 ;  /* 0x000000080b0b7207 */ /* 0x000fe40000000000 */
[-C--:B------:R-:W-:Y:S02]  /*1bd0*/  IADD3 R7, P2, PT, RZ, -R10.reuse, RZ ;  /* 0x8000000aff077210 */ /* 0x080fe40007f5e0ff */
[----:B------:R-:W-:Y:S02]  /*1be0*/  ISETP.GE.AND P1, PT, R6, RZ, PT ;  /* 0x000000ff0600720c */ /* 0x000fe40003f26270 */
[----:B------:R-:W-:Y:S01]  /*1bf0*/  ISETP.NE.U32.AND P0, PT, RZ, UR6, PT ;  /* 0x00000006ff007c0c */ /* 0x000fe2000bf05070 */
[----:B------:R-:W-:Y:S01]  /*1c00*/  IMAD.X R6, RZ, RZ, ~R11, P2 ;  /* 0x000000ffff067224 */ /* 0x000fe200010e0e0b */
[----:B------:R-:W-:Y:S01]  /*1c10*/  SEL R10, R7, R10, !P1 ;  /* 0x0000000a070a7207 */ /* 0x000fe20004800000 */
[----:B------:R-:W-:Y:S01]  /*1c20*/  HFMA2 R7, -RZ, RZ, 0, 0 ;  /* 0x00000000ff077431 */ /* 0x000fe200000001ff */
[----:B------:R-:W-:-:S02]  /*1c30*/  ISETP.NE.AND.EX P0, PT, RZ, UR7, PT, P0 ;  /* 0x00000007ff007c0c */ /* 0x000fc4000bf05300 */
[----:B------:R-:W-:Y:S02]  /*1c40*/  SEL R11, R6, R11, !P1 ;  /* 0x0000000b060b7207 */ /* 0x000fe40004800000 */
[----:B------:R-:W-:Y:S02]  /*1c50*/  MOV R6, R0 ;  /* 0x0000000000067202 */ /* 0x000fe40000000f00 */
[----:B------:R-:W-:Y:S02]  /*1c60*/  SEL R10, R10, 0xffffffff, P0 ;  /* 0xffffffff0a0a7807 */ /* 0x000fe40000000000 */
[----:B------:R-:W-:Y:S01]  /*1c70*/  SEL R11, R11, 0xffffffff, P0 ;  /* 0xffffffff0b0b7807 */ /* 0x000fe20000000000 */
[----:B------:R-:W-:Y:S06]  /*1c80*/  RET.REL.NODEC R6 `(_Z20per_column_AB_kernelPlS_S_ll) ;  /* 0xffffffe006dc7950 */ /* 0x000fec0003c3ffff */
.L_x_19:
        /* <DEDUP_REMOVED lines=15> */
.L_x_29:


//--------------------- .text._Z17per_row_AB_kernelPlS_S_ll --------------------------
	.section	.text._Z17per_row_AB_kernelPlS_S_ll,"ax",@progbits
	.align	128
        .global         _Z17per_row_AB_kernelPlS_S_ll
        .type           _Z17per_row_AB_kernelPlS_S_ll,@function
        .size           _Z17per_row_AB_kernelPlS_S_ll,(.L_x_32 - _Z17per_row_AB_kernelPlS_S_ll)
        .other          _Z17per_row_AB_kernelPlS_S_ll,@"STO_CUDA_ENTRY STV_DEFAULT"
_Z17per_row_AB_kernelPlS_S_ll:
.text._Z17per_row_AB_kernelPlS_S_ll:
[----:B------:R-:W-:Y:S01]  /*0000*/  LDC R1, c[0x0][0x37c] ;  /* 0x0000df00ff017b82 */ /* 0x000fe20000000800 */
[----:B------:R-:W0:Y:S02]  /*0010*/  LDCU.64 UR16, c[0x0][0x3a0] ;  /* 0x00007400ff1077ac */ /* 0x000e240008000a00 */
[----:B0-----:R-:W-:-:S04]  /*0020*/  UISETP.GE.U32.AND UP0, UPT, UR16, 0x1, UPT ;  /* 0x000000011000788c */ /* 0x001fc8000bf06070 */
[----:B------:R-:W-:-:S06]  /*0030*/  UISETP.GE.AND.EX UP0, UPT, UR17, URZ, UPT, UP0 ;  /* 0x000000ff1100728c */ /* 0x000fcc000bf06300 */
[----:B------:R-:W-:-:S13]  /*0040*/  PLOP3.LUT P0, PT, PT, PT, UP0, 0x80, 0x8 ;  /* 0x000000000008781c */ /* 0x000fda0003f0f008 */
[----:B------:R-:W-:Y:S05]  /*0050*/  @!P0 EXIT ;  /* 0x000000000000894d */ /* 0x000fea0003800000 */
[----:B------:R-:W0:Y:S01]  /*0060*/  S2R R3, SR_TID.X ;  /* 0x0000000000037919 */ /* 0x000e220000002100 */
[----:B------:R-:W1:Y:S01]  /*0070*/  LDCU.64 UR6, c[0x0][0x398] ;  /* 0x00007300ff0677ac */ /* 0x000e620008000a00 */
[----:B------:R-:W2:Y:S01]  /*0080*/  S2UR UR14, SR_CTAID.X ;  /* 0x00000000000e79c3 */ /* 0x000ea20000002500 */
[----:B------:R-:W3:Y:S01]  /*0090*/  LDCU.64 UR10, c[0x0][0x3a0] ;  /* 0x00007400ff0a77ac */ /* 0x000ee20008000a00 */
[----:B------:R-:W-:Y:S02]  /*00a0*/  UIADD3 UR5, UP0, UPT, UR16, -0x1, URZ ;  /* 0xffffffff10057890 */ /* 0x000fe4000ff1e0ff */
[----:B------:R-:W-:Y:S02]  /*00b0*/  ULOP3.LUT UR12, UR16, 0xfffffff8, URZ, 0xc0, !UPT ;  /* 0xfffffff8100c7892 */ /* 0x000fe4000f8ec0ff */
[----:B------:R-:W-:Y:S01]  /*00c0*/  ULOP3.LUT UR13, UR17, 0x7fffffff, URZ, 0xc0, !UPT ;  /* 0x7fffffff110d7892 */ /* 0x000fe2000f8ec0ff */
[----:B------:R-:W4:Y:S01]  /*00d0*/  LDCU.64 UR24, c[0x0][0x358] ;  /* 0x00006b00ff1877ac */ /* 0x000f220008000a00 */
[----:B-1----:R-:W-:-:S02]  /*00e0*/  UIMAD UR4, UR17, UR6, URZ ;  /* 0x00000006110472a4 */ /* 0x002fc4000f8e02ff */
[----:B------:R-:W-:Y:S02]  /*00f0*/  UIMAD.WIDE.U32 UR8, UR16, UR6, URZ ;  /* 0x00000006100872a5 */ /* 0x000fe4000f8e00ff */
[----:B------:R-:W-:Y:S02]  /*0100*/  UIMAD UR4, UR16, UR7, UR4 ;  /* 0x00000007100472a4 */ /* 0x000fe4000f8e0204 */
[----:B------:R-:W-:Y:S02]  /*0110*/  UIADD3.X UR6, UPT, UPT, UR17, -0x1, URZ, UP0, !UPT ;  /* 0xffffffff11067890 */ /* 0x000fe400087fe4ff */
[----:B--2---:R-:W-:Y:S02]  /*0120*/  UIMAD.WIDE.U32 UR26, UR14, UR16, URZ ;  /* 0x000000100e1a72a5 */ /* 0x004fe4000f8e00ff */
[----:B------:R-:W-:Y:S02]  /*0130*/  UISETP.GE.U32.AND UP0, UPT, UR5, 0x7, UPT ;  /* 0x000000070500788c */ /* 0x000fe4000bf06070 */
[----:B------:R-:W-:Y:S01]  /*0140*/  UIADD3 UR15, UPT, UPT, UR9, UR4, URZ ;  /* 0x00000004090f7290 */ /* 0x000fe2000fffe0ff */
[----:B0-----:R-:W-:Y:S01]  /*0150*/  IMAD.WIDE.U32 R22, R3, UR16, RZ ;  /* 0x0000001003167c25 */ /* 0x001fe2000f8e00ff */
[----:B------:R-:W-:-:S02]  /*0160*/  UIMAD UR14, UR14, UR17, UR27 ;  /* 0x000000110e0e72a4 */ /* 0x000fc4000f8e021b */
[----:B---3--:R-:W-:Y:S01]  /*0170*/  UIMAD.WIDE.U32 UR10, UR26, UR16, UR10 ;  /* 0x000000101a0a72a5 */ /* 0x008fe2000f8e000a */
[----:B------:R-:W-:Y:S01]  /*0180*/  IMAD R0, R3, UR17, R23 ;  /* 0x0000001103007c24 */ /* 0x000fe2000f8e0217 */
[----:B------:R-:W-:Y:S02]  /*0190*/  USHF.L.U64.HI UR15, UR8, 0x6, UR15 ;  /* 0x00000006080f7899 */ /* 0x000fe4000801020f */
[----:B------:R-:W-:Y:S01]  /*01a0*/  UISETP.GE.U32.AND.EX UP0, UPT, UR6, URZ, UPT, UP0 ;  /* 0x000000ff0600728c */ /* 0x000fe2000bf06100 */
[----:B------:R-:W-:Y:S01]  /*01b0*/  UMOV UR4, URZ ;  /* 0x000000ff00047c82 */ /* 0x000fe20008000000 */
[----:B----4-:R-:W-:-:S09]  /*01c0*/  UMOV UR5, URZ ;  /* 0x000000ff00057c82 */ /* 0x010fd20008000000 */
.L_x_25:
[----:B0-----:R-:W0:Y:S01]  /*01d0*/  LDCU.64 UR16, c[0x0][0x380] ;  /* 0x00007000ff1077ac */ /* 0x001e220008000a00 */
[----:B------:R-:W-:-:S04]  /*01e0*/  UIADD3 UR6, UP1, UPT, UR4, UR26, URZ ;  /* 0x0000001a04067290 */ /* 0x000fc8000ff3e0ff */
[----:B------:R-:W-:Y:S02]  /*01f0*/  UIADD3.X UR7, UPT, UPT, UR5, UR14, URZ, UP1, !UPT ;  /* 0x0000000e05077290 */ /* 0x000fe40008ffe4ff */
[----:B0-----:R-:W-:-:S04]  /*0200*/  ULEA UR16, UP1, UR6, UR16, 0x3 ;  /* 0x0000001006107291 */ /* 0x001fc8000f8218ff */
[----:B------:R-:W-:Y:S02]  /*0210*/  ULEA.HI.X UR7, UR6, UR17, UR7, 0x3, UP1 ;  /* 0x0000001106077291 */ /* 0x000fe400088f1c07 */
[----:B------:R-:W-:Y:S01]  /*0220*/  MOV R20, UR16 ;  /* 0x0000001000147c02 */ /* 0x000fe20008000f00 */
[----:B------:R-:W-:-:S03]  /*0230*/  UMOV UR6, URZ ;  /* 0x000000ff00067c82 */ /* 0x000fc60008000000 */
[----:B------:R-:W-:Y:S01]  /*0240*/  IMAD.U32 R21, RZ, RZ, UR7 ;  /* 0x00000007ff157e24 */ /* 0x000fe2000f8e00ff */
[----:B------:R-:W-:Y:S01]  /*0250*/  UMOV UR7, URZ ;  /* 0x000000ff00077c82 */ /* 0x000fe20008000000 */
[----:B-123--:R-:W-:Y:S05]  /*0260*/  BRA.U !UP0, `(.L_x_20) ;  /* 0x0000000908f07547 */ /* 0x00efea000b800000 */
[----:B------:R-:W0:Y:S01]  /*0270*/  LDCU.64 UR18, c[0x0][0x3a0] ;  /* 0x00007400ff1277ac */ /* 0x000e220008000a00 */
[----:B------:R-:W1:Y:S01]  /*0280*/  S2R R2, SR_TID.X ;  /* 0x0000000000027919 */ /* 0x000e620000002100 */
[----:B------:R-:W-:Y:S01]  /*0290*/  IMAD.MOV.U32 R3, RZ, RZ, RZ ;  /* 0x000000ffff037224 */ /* 0x000fe200078e00ff */
[----:B------:R-:W2:Y:S01]  /*02a0*/  LDCU.64 UR16, c[0x0][0x3a0] ;  /* 0x00007400ff1077ac */ /* 0x000ea20008000a00 */
[----:B------:R-:W3:Y:S01]  /*02b0*/  LDCU.64 UR52, c[0x0][0x398] ;  /* 0x00007300ff3477ac */ /* 0x000ee20008000a00 */
[----:B------:R-:W-:Y:S02]  /*02c0*/  UIADD3 URZ, UP2, UPT, UR26, 0x3, URZ ;  /* 0x000000031aff7890 */ /* 0x000fe4000ff5e0ff */
[----:B------:R-:W-:Y:S02]  /*02d0*/  UIADD3 URZ, UP3, UPT, UR26, 0x4, URZ ;  /* 0x000000041aff7890 */ /* 0x000fe4000ff7e0ff */
[----:B------:R-:W-:Y:S02]  /*02e0*/  UIADD3 URZ, UP4, UPT, UR26, 0x5, URZ ;  /* 0x000000051aff7890 */ /* 0x000fe4000ff9e0ff */
[----:B0-----:R-:W-:-:S02]  /*02f0*/  UIMAD UR18, UR14, UR18, URZ ;  /* 0x000000120e1272a4 */ /* 0x001fc4000f8e02ff */
[----:B------:R-:W-:Y:S02]  /*0300*/  UIADD3 URZ, UP5, UPT, UR26, 0x6, URZ ;  /* 0x000000061aff7890 */ /* 0x000fe4000ffbe0ff */
[----:B------:R-:W-:Y:S01]  /*0310*/  UIADD3 UR29, UP1, UPT, UR26, 0x2, URZ ;  /* 0x000000021a1d7890 */ /* 0x000fe2000ff3e0ff */
[----:B------:R-:W0:Y:S01]  /*0320*/  LDCU.64 UR6, c[0x0][0x398] ;  /* 0x00007300ff0677ac */ /* 0x000e220008000a00 */
[----:B---3--:R-:W-:Y:S01]  /*0330*/  MOV R5, UR52 ;  /* 0x0000003400057c02 */ /* 0x008fe20008000f00 */
[----:B------:R-:W-:Y:S02]  /*0340*/  UIADD3 URZ, UP6, UPT, UR26, 0x7, URZ ;  /* 0x000000071aff7890 */ /* 0x000fe4000ffde0ff */
[----:B------:R-:W-:Y:S02]  /*0350*/  UIMAD UR18, UR26, UR19, UR18 ;  /* 0x000000131a1272a4 */ /* 0x000fe4000f8e0212 */
[----:B------:R-:W-:Y:S01]  /*0360*/  UIADD3 UR34, UPT, UPT, UR26, 0x3, URZ ;  /* 0x000000031a227890 */ /* 0x000fe2000fffe0ff */
[----:B-1----:R-:W-:Y:S01]  /*0370*/  SHF.L.U32 R6, R2, 0x3, RZ ;  /* 0x0000000302067819 */ /* 0x002fe200000006ff */
[----:B------:R-:W-:Y:S01]  /*0380*/  UIADD3 UR35, UPT, UPT, UR26, 0x4, URZ ;  /* 0x000000041a237890 */ /* 0x000fe2000fffe0ff */
[----:B------:R-:W-:Y:S01]  /*0390*/  SHF.R.U32.HI R7, RZ, 0x1d, R2 ;  /* 0x0000001dff077819 */ /* 0x000fe20000011602 */
[----:B------:R-:W-:-:S02]  /*03a0*/  UIADD3 UR31, UPT, UPT, UR26, 0x5, URZ ;  /* 0x000000051a1f7890 */ /* 0x000fc4000fffe0ff */
[----:B------:R-:W-:Y:S02]  /*03b0*/  UIADD3 UR49, UPT, UPT, UR26, 0x6, URZ ;  /* 0x000000061a317890 */ /* 0x000fe4000fffe0ff */
[----:B------:R-:W-:Y:S02]  /*03c0*/  UIADD3 UR54, UPT, UPT, UR26, 0x7, URZ ;  /* 0x000000071a367890 */ /* 0x000fe4000fffe0ff */
[----:B------:R-:W-:Y:S02]  /*03d0*/  UIADD3.X UR19, UPT, UPT, URZ, UR14, URZ, UP1, !UPT ;  /* 0x0000000eff137290 */ /* 0x000fe40008ffe4ff */
[----:B------:R-:W-:Y:S02]  /*03e0*/  UIADD3.X UR20, UPT, UPT, URZ, UR14, URZ, UP2, !UPT ;  /* 0x0000000eff147290 */ /* 0x000fe400097fe4ff */
[----:B------:R-:W-:Y:S02]  /*03f0*/  UIADD3.X UR22, UPT, UPT, URZ, UR14, URZ, UP3, !UPT ;  /* 0x0000000eff167290 */ /* 0x000fe40009ffe4ff */
[----:B------:R-:W-:-:S02]  /*0400*/  UIADD3.X UR23, UPT, UPT, URZ, UR14, URZ, UP4, !UPT ;  /* 0x0000000eff177290 */ /* 0x000fc4000a7fe4ff */
[----:B------:R-:W-:Y:S02]  /*0410*/  UIADD3.X UR28, UPT, UPT, URZ, UR14, URZ, UP5, !UPT ;  /* 0x0000000eff1c7290 */ /* 0x000fe4000affe4ff */
[----:B------:R-:W-:Y:S02]  /*0420*/  UIADD3.X UR30, UPT, UPT, URZ, UR14, URZ, UP6, !UPT ;  /* 0x0000000eff1e7290 */ /* 0x000fe4000b7fe4ff */
[----:B--2---:R-:W-:Y:S02]  /*0430*/  UIMAD UR21, UR14, UR16, URZ ;  /* 0x000000100e1572a4 */ /* 0x004fe4000f8e02ff */
[----:B------:R-:W-:Y:S02]  /*0440*/  UIMAD.WIDE.U32 UR46, UR29, UR16, UR4 ;  /* 0x000000101d2e72a5 */ /* 0x000fe4000f8e0004 */
[----:B------:R-:W-:Y:S02]  /*0450*/  UIMAD.WIDE.U32 UR42, UR34, UR16, UR4 ;  /* 0x00000010222a72a5 */ /* 0x000fe4000f8e0004 */
[----:B------:R-:W-:-:S02]  /*0460*/  UIMAD.WIDE.U32 UR40, UR35, UR16, UR4 ;  /* 0x00000010232872a5 */ /* 0x000fc4000f8e0004 */
[----:B------:R-:W-:Y:S02]  /*0470*/  UIMAD.WIDE.U32 UR38, UR31, UR16, UR4 ;  /* 0x000000101f2672a5 */ /* 0x000fe4000f8e0004 */
[----:B------:R-:W-:Y:S02]  /*0480*/  UIMAD.WIDE.U32 UR36, UR49, UR16, UR4 ;  /* 0x00000010312472a5 */ /* 0x000fe4000f8e0004 */
[----:B------:R-:W-:Y:S02]  /*0490*/  UIMAD.WIDE.U32 UR32, UR54, UR16, UR4 ;  /* 0x00000010362072a5 */ /* 0x000fe4000f8e0004 */
[----:B------:R-:W-:Y:S02]  /*04a0*/  UIMAD.WIDE.U32 UR50, UR26, UR16, UR4 ;  /* 0x000000101a3272a5 */ /* 0x000fe4000f8e0004 */
[----:B------:R-:W-:Y:S02]  /*04b0*/  UIMAD UR19, UR19, UR16, URZ ;  /* 0x00000010131372a4 */ /* 0x000fe4000f8e02ff */
[----:B------:R-:W-:-:S02]  /*04c0*/  UIMAD UR20, UR20, UR16, URZ ;  /* 0x00000010141472a4 */ /* 0x000fc4000f8e02ff */
[----:B------:R-:W-:Y:S01]  /*04d0*/  UIMAD UR22, UR22, UR16, URZ ;  /* 0x00000010161672a4 */ /* 0x000fe2000f8e02ff */
[----:B------:R-:W-:Y:S01]  /*04e0*/  IMAD.WIDE.U32 R4, R5, UR50, R2 ;  /* 0x0000003205047c25 */ /* 0x000fe2000f8e0002 */
[----:B------:R-:W-:Y:S02]  /*04f0*/  UIMAD UR23, UR23, UR16, URZ ;  /* 0x00000010171772a4 */ /* 0x000fe4000f8e02ff */
[----:B------:R-:W-:Y:S01]  /*0500*/  UIMAD UR28, UR28, UR16, URZ ;  /* 0x000000101c1c72a4 */ /* 0x000fe2000f8e02ff */
[----:B------:R-:W-:Y:S01]  /*0510*/  IMAD.SHL.U32 R2, R4, 0x8, RZ ;  /* 0x0000000804027824 */ /* 0x000fe200078e00ff */
[----:B------:R-:W-:Y:S02]  /*0520*/  UIMAD UR16, UR30, UR16, URZ ;  /* 0x000000101e1072a4 */ /* 0x000fe4000f8e02ff */
[----:B------:R-:W-:Y:S01]  /*0530*/  UIMAD UR30, UR26, UR17, UR21 ;  /* 0x000000111a1e72a4 */ /* 0x000fe2000f8e0215 */
[----:B------:R-:W1:Y:S01]  /*0540*/  LDCU.64 UR44, c[0x0][0x388] ;  /* 0x00007100ff2c77ac */ /* 0x000e620008000a00 */
[----:B------:R-:W-:-:S02]  /*0550*/  UIMAD UR54, UR54, UR17, UR16 ;  /* 0x00000011363672a4 */ /* 0x000fc4000f8e0210 */
[----:B------:R-:W-:Y:S02]  /*0560*/  UIADD3 UR16, UPT, UPT, UR30, UR51, URZ ;  /* 0x000000331e107290 */ /* 0x000fe4000fffe0ff */
[----:B0-----:R-:W-:Y:S02]  /*0570*/  USHF.L.U64.HI UR7, UR6, 0x3, UR7 ;  /* 0x0000000306077899 */ /* 0x001fe40008010207 */
[----:B------:R-:W-:Y:S02]  /*0580*/  UIMAD UR16, UR16, UR52, URZ ;  /* 0x00000034101072a4 */ /* 0x000fe4000f8e02ff */
[----:B------:R-:W-:Y:S02]  /*0590*/  UIADD3 UR55, UP1, UPT, UR4, UR10, URZ ;  /* 0x0000000a04377290 */ /* 0x000fe4000ff3e0ff */
[----:B------:R-:W-:Y:S02]  /*05a0*/  UIMAD UR19, UR29, UR17, UR19 ;  /* 0x000000111d1372a4 */ /* 0x000fe4000f8e0213 */
[----:B------:R-:W-:-:S02]  /*05b0*/  UIMAD UR29, UR35, UR17, UR22 ;  /* 0x00000011231d72a4 */ /* 0x000fc4000f8e0216 */
[----:B------:R-:W-:Y:S01]  /*05c0*/  UIMAD UR31, UR31, UR17, UR23 ;  /* 0x000000111f1f72a4 */ /* 0x000fe2000f8e0217 */
[C---:B-1----:R-:W-:Y:S01]  /*05d0*/  LEA R24, P0, R22.reuse, UR44, 0x3 ;  /* 0x0000002c16187c11 */ /* 0x042fe2000f8018ff */
[----:B------:R-:W-:Y:S02]  /*05e0*/  UIMAD UR49, UR49, UR17, UR28 ;  /* 0x00000011313172a4 */ /* 0x000fe4000f8e021c */
[----:B------:R-:W-:Y:S01]  /*05f0*/  UIMAD UR53, UR50, UR53, UR16 ;  /* 0x00000035323572a4 */ /* 0x000fe2000f8e0210 */
[----:B------:R-:W-:Y:S01]  /*0600*/  LEA.HI.X R25, R22, UR45, R0, 0x3, P0 ;  /* 0x0000002d16197c11 */ /* 0x000fe200080f1c00 */
[----:B------:R-:W-:Y:S01]  /*0610*/  USHF.L.U32 UR6, UR6, 0x3, URZ ;  /* 0x0000000306067899 */ /* 0x000fe200080006ff */
[----:B------:R-:W-:Y:S01]  /*0620*/  IADD3 R24, P0, PT, R24, 0x20, RZ ;  /* 0x0000002018187810 */ /* 0x000fe20007f1e0ff */
[----:B------:R-:W-:Y:S02]  /*0630*/  UIMAD UR21, UR34, UR17, UR20 ;  /* 0x00000011221572a4 */ /* 0x000fe4000f8e0214 */
[----:B------:R-:W-:Y:S01]  /*0640*/  UIMAD UR23, UR7, UR46, URZ ;  /* 0x0000002e071772a4 */ /* 0x000fe2000f8e02ff */
[----:B------:R-:W-:Y:S01]  /*0650*/  IADD3.X R25, PT, PT, RZ, R25, RZ, P0, !PT ;  /* 0x00000019ff197210 */ /* 0x000fe200007fe4ff */
[----:B------:R-:W-:Y:S01]  /*0660*/  UIMAD UR28, UR7, UR42, URZ ;  /* 0x0000002a071c72a4 */ /* 0x000fe2000f8e02ff */
[----:B------:R-:W-:Y:S01]  /*0670*/  IMAD.U32 R3, RZ, RZ, UR6 ;  /* 0x00000006ff037e24 */ /* 0x000fe2000f8e00ff */
[----:B------:R-:W-:-:S02]  /*0680*/  UIMAD UR30, UR7, UR40, URZ ;  /* 0x00000028071e72a4 */ /* 0x000fc4000f8e02ff */
[----:B------:R-:W-:Y:S01]  /*0690*/  UIMAD UR48, UR7, UR38, URZ ;  /* 0x00000026073072a4 */ /* 0x000fe2000f8e02ff */
[C-C-:B------:R-:W-:Y:S01]  /*06a0*/  IMAD.WIDE.U32 R18, R3.reuse, UR46, R6.reuse ;  /* 0x0000002e03127c25 */ /* 0x140fe2000f8e0006 */
[----:B------:R-:W-:Y:S02]  /*06b0*/  UIMAD UR50, UR7, UR36, URZ ;  /* 0x00000024073272a4 */ /* 0x000fe4000f8e02ff */
[----:B------:R-:W-:Y:S01]  /*06c0*/  UIMAD UR22, UR7, UR55, URZ ;  /* 0x00000037071672a4 */ /* 0x000fe2000f8e02ff */
[C-C-:B------:R-:W-:Y:S01]  /*06d0*/  IMAD.WIDE.U32 R16, R3.reuse, UR42, R6.reuse ;  /* 0x0000002a03107c25 */ /* 0x140fe2000f8e0006 */
[----:B------:R-:W-:Y:S02]  /*06e0*/  UIMAD UR51, UR7, UR32, URZ ;  /* 0x00000020073372a4 */ /* 0x000fe4000f8e02ff */
[----:B------:R-:W-:Y:S01]  /*06f0*/  UIADD3 UR7, UPT, UPT, UR11, UR18, URZ ;  /* 0x000000120b077290 */ /* 0x000fe2000fffe0ff */
[----:B------:R-:W-:Y:S01]  /*0700*/  IMAD.WIDE.U32 R14, R3, UR40, R6 ;  /* 0x00000028030e7c25 */ /* 0x000fe2000f8e0006 */
[----:B------:R-:W-:-:S02]  /*0710*/  UIADD3 UR20, UPT, UPT, UR47, UR19, URZ ;  /* 0x000000132f147290 */ /* 0x000fc4000fffe0ff */
[----:B------:R-:W-:Y:S01]  /*0720*/  UIADD3 UR19, UPT, UPT, UR43, UR21, URZ ;  /* 0x000000152b137290 */ /* 0x000fe2000fffe0ff */
[C-C-:B------:R-:W-:Y:S01]  /*0730*/  IMAD.WIDE.U32 R12, R3.reuse, UR38, R6.reuse ;  /* 0x00000026030c7c25 */ /* 0x140fe2000f8e0006 */
[----:B------:R-:W-:Y:S02]  /*0740*/  UIADD3 UR18, UPT, UPT, UR41, UR29, URZ ;  /* 0x0000001d29127290 */ /* 0x000fe4000fffe0ff */
[----:B------:R-:W-:Y:S01]  /*0750*/  UIADD3 UR17, UPT, UPT, UR39, UR31, URZ ;  /* 0x0000001f27117290 */ /* 0x000fe2000fffe0ff */
[C-C-:B------:R-:W-:Y:S01]  /*0760*/  IMAD.WIDE.U32 R10, R3.reuse, UR36, R6.reuse ;  /* 0x00000024030a7c25 */ /* 0x140fe2000f8e0006 */
[----:B------:R-:W-:Y:S02]  /*0770*/  UIADD3 UR16, UPT, UPT, UR37, UR49, URZ ;  /* 0x0000003125107290 */ /* 0x000fe4000fffe0ff */
[----:B------:R-:W-:Y:S01]  /*0780*/  UIADD3.X UR21, UPT, UPT, UR5, UR7, URZ, UP1, !UPT ;  /* 0x0000000705157290 */ /* 0x000fe20008ffe4ff */
[----:B------:R-:W-:Y:S01]  /*0790*/  IMAD.WIDE.U32 R8, R3, UR55, R6 ;  /* 0x0000003703087c25 */ /* 0x000fe2000f8e0006 */
[----:B------:R-:W-:-:S02]  /*07a0*/  UIADD3 UR7, UPT, UPT, UR33, UR54, URZ ;  /* 0x0000003621077290 */ /* 0x000fc4000fffe0ff */
[----:B------:R-:W-:Y:S01]  /*07b0*/  UIMAD UR20, UR20, UR6, UR23 ;  /* 0x00000006141472a4 */ /* 0x000fe2000f8e0217 */
[----:B------:R-:W-:Y:S01]  /*07c0*/  IMAD.WIDE.U32 R6, R3, UR32, R6 ;  /* 0x0000002003067c25 */ /* 0x000fe2000f8e0006 */
[----:B------:R-:W-:Y:S01]  /*07d0*/  UIMAD UR19, UR19, UR6, UR28 ;  /* 0x00000006131372a4 */ /* 0x000fe2000f8e021c */
[----:B------:R-:W-:Y:S01]  /*07e0*/  IADD3 R3, PT, PT, R5, UR53, RZ ;  /* 0x0000003505037c10 */ /* 0x000fe2000fffe0ff */
[----:B------:R-:W-:Y:S02]  /*07f0*/  UIMAD UR18, UR18, UR6, UR30 ;  /* 0x00000006121272a4 */ /* 0x000fe4000f8e021e */
[----:B------:R-:W-:Y:S01]  /*0800*/  UIMAD UR17, UR17, UR6, UR48 ;  /* 0x00000006111172a4 */ /* 0x000fe2000f8e0230 */
[----:B------:R-:W-:Y:S01]  /*0810*/  IADD3 R36, PT, PT, R19, UR20, RZ ;  /* 0x0000001413247c10 */ /* 0x000fe2000fffe0ff */
[----:B------:R-:W-:Y:S01]  /*0820*/  UIMAD UR16, UR16, UR6, UR50 ;  /* 0x00000006101072a4 */ /* 0x000fe2000f8e0232 */
[----:B------:R-:W-:Y:S01]  /*0830*/  IADD3 R5, PT, PT, R17, UR19, RZ ;  /* 0x0000001311057c10 */ /* 0x000fe2000fffe0ff */
[----:B------:R-:W-:Y:S01]  /*0840*/  UIMAD UR21, UR21, UR6, UR22 ;  /* 0x00000006151572a4 */ /* 0x000fe2000f8e0216 */
[----:B------:R-:W-:Y:S01]  /*0850*/  VIADD R32, R15, UR18 ;  /* 0x000000120f207c36 */ /* 0x000fe20008000000 */
[----:B------:R-:W-:Y:S01]  /*0860*/  UIMAD UR7, UR7, UR6, UR51 ;  /* 0x00000006070772a4 */ /* 0x000fe2000f8e0233 */
[----:B------:R-:W-:Y:S01]  /*0870*/  IADD3 R33, PT, PT, R13, UR17, RZ ;  /* 0x000000110d217c10 */ /* 0x000fe2000fffe0ff */
[----:B------:R-:W0:Y:S01]  /*0880*/  LDCU.64 UR34, c[0x0][0x390] ;  /* 0x00007200ff2277ac */ /* 0x000e220008000a00 */
[----:B------:R-:W-:Y:S01]  /*0890*/  IADD3 R34, PT, PT, R11, UR16, RZ ;  /* 0x000000100b227c10 */ /* 0x000fe2000fffe0ff */
[----:B------:R-:W-:Y:S01]  /*08a0*/  VIADD R35, R9, UR21 ;  /* 0x0000001509237c36 */ /* 0x000fe20008000000 */
[----:B------:R-:W-:Y:S01]  /*08b0*/  SHF.L.U64.HI R3, R4, 0x3, R3 ;  /* 0x0000000304037819 */ /* 0x000fe20000010203 */
[----:B------:R-:W-:Y:S01]  /*08c0*/  UMOV UR6, UR12 ;  /* 0x0000000c00067c82 */ /* 0x000fe20008000000 */
[----:B------:R-:W-:Y:S01]  /*08d0*/  IADD3 R4, PT, PT, R7, UR7, RZ ;  /* 0x0000000707047c10 */ /* 0x000fe2000fffe0ff */
[----:B------:R-:W-:-:S06]  /*08e0*/  UMOV UR7, UR13 ;  /* 0x0000000d00077c82 */ /* 0x000fcc0008000000 */
.L_x_21:
[----:B------:R-:W2:Y:S04]  /*08f0*/  LDG.E.64 R38, desc[UR24][R20.64] ;  /* 0x0000001814267981 */ /* 0x000ea8000c1e1b00 */
[----:B-1----:R-:W2:Y:S01]  /*0900*/  LDG.E.64 R30, desc[UR24][R24.64+-0x20] ;  /* 0xffffe018181e7981 */ /* 0x002ea2000c1e1b00 */
[----:B0-----:R-:W-:Y:S01]  /*0910*/  IADD3 R26, P0, PT, R2, UR34, RZ ;  /* 0x00000022021a7c10 */ /* 0x001fe2000ff1e0ff */
[-C--:B--2---:R-:W-:Y:S02]  /*0920*/  IMAD R27, R31, R38.reuse, RZ ;  /* 0x000000261f1b7224 */ /* 0x084fe400078e02ff */
[----:B------:R-:W-:-:S04]  /*0930*/  IMAD.WIDE.U32 R28, R30, R38, RZ ;  /* 0x000000261e1c7225 */ /* 0x000fc800078e00ff */
[----:B------:R-:W-:Y:S01]  /*0940*/  IMAD R31, R39, R30, R27 ;  /* 0x0000001e271f7224 */ /* 0x000fe200078e021b */
[----:B------:R-:W-:Y:S02]  /*0950*/  IADD3.X R27, PT, PT, R3, UR35, RZ, P0, !PT ;  /* 0x00000023031b7c10 */ /* 0x000fe400087fe4ff */
[----:B------:R-:W-:Y:S01]  /*0960*/  MOV R40, R28 ;  /* 0x0000001c00287202 */ /* 0x000fe20000000f00 */
[----:B------:R-:W-:-:S05]  /*0970*/  IMAD.IADD R41, R29, 0x1, R31 ;  /* 0x000000011d297824 */ /* 0x000fca00078e021f */
[----:B------:R0:W-:Y:S04]  /*0980*/  STG.E.64 desc[UR24][R26.64], R40 ;  /* 0x000000281a007986 */ /* 0x0001e8000c101b18 */
[----:B------:R-:W2:Y:S04]  /*0990*/  LDG.E.64 R38, desc[UR24][R20.64] ;  /* 0x0000001814267981 */ /* 0x000ea8000c1e1b00 */
[----:B------:R-:W2:Y:S01]  /*09a0*/  LDG.E.64 R30, desc[UR24][R24.64+-0x18] ;  /* 0xffffe818181e7981 */ /* 0x000ea2000c1e1b00 */
[----:B0-----:R-:W-:Y:S01]  /*09b0*/  IADD3 R26, P0, PT, R8, UR34, RZ ;  /* 0x00000022081a7c10 */ /* 0x001fe2000ff1e0ff */
[----:B--2---:R-:W-:-:S02]  /*09c0*/  IMAD R27, R31, R38, RZ ;  /* 0x000000261f1b7224 */ /* 0x004fc400078e02ff */
[----:B------:R-:W-:-:S04]  /*09d0*/  IMAD.WIDE.U32 R28, R30, R38, RZ ;  /* 0x000000261e1c7225 */ /* 0x000fc800078e00ff */
[----:B------:R-:W-:Y:S01]  /*09e0*/  IMAD R31, R39, R30, R27 ;  /* 0x0000001e271f7224 */ /* 0x000fe200078e021b */
[----:B------:R-:W-:-:S04]  /*09f0*/  IADD3.X R27, PT, PT, R35, UR35, RZ, P0, !PT ;  /* 0x00000023231b7c10 */ /* 0x000fc800087fe4ff */
[----:B------:R-:W-:-:S05]  /*0a00*/  IADD3 R29, PT, PT, R29, R31, RZ ;  /* 0x0000001f1d1d7210 */ /* 0x000fca0007ffe0ff */
[----:B------:R0:W-:Y:S04]  /*0a10*/  STG.E.64 desc[UR24][R26.64], R28 ;  /* 0x0000001c1a007986 */ /* 0x0001e8000c101b18 */
[----:B------:R-:W2:Y:S04]  /*0a20*/  LDG.E.64 R38, desc[UR24][R20.64] ;  /* 0x0000001814267981 */ /* 0x000ea8000c1e1b00 */
[----:B------:R-:W2:Y:S01]  /*0a30*/  LDG.E.64 R30, desc[UR24][R24.64+-0x10] ;  /* 0xfffff018181e7981 */ /* 0x000ea2000c1e1b00 */
[----:B0-----:R-:W-:Y:S01]  /*0a40*/  IADD3 R26, P0, PT, R18, UR34, RZ ;  /* 0x00000022121a7c10 */ /* 0x001fe2000ff1e0ff */
[----:B--2---:R-:W-:-:S02]  /*0a50*/  IMAD R27, R31, R38, RZ ;  /* 0x000000261f1b7224 */ /* 0x004fc400078e02ff */
[----:B------:R-:W-:-:S04]  /*0a60*/  IMAD.WIDE.U32 R28, R30, R38, RZ ;  /* 0x000000261e1c7225 */ /* 0x000fc800078e00ff */
[----:B------:R-:W-:Y:S01]  /*0a70*/  IMAD R31, R39, R30, R27 ;  /* 0x0000001e271f7224 */ /* 0x000fe200078e021b */
[----:B------:R-:W-:-:S03]  /*0a80*/  IADD3.X R27, PT, PT, R36, UR35, RZ, P0, !PT ;  /* 0x00000023241b7c10 */ /* 0x000fc600087fe4ff */
        /* <DEDUP_REMOVED lines=39> */
[----:B0-----:R0:W2:Y:S01]  /*0d00*/  LDG.E.64 R26, desc[UR24][R24.64+0x18] ;  /* 0x00001818181a7981 */ /* 0x0010a2000c1e1b00 */
[----:B------:R-:W-:Y:S01]  /*0d10*/  IADD3 R28, P0, PT, R6, UR34, RZ ;  /* 0x00000022061c7c10 */ /* 0x000fe2000ff1e0ff */
[----:B------:R-:W-:-:S02]  /*0d20*/  UIADD3 UR6, UP1, UPT, UR6, -0x8, URZ ;  /* 0xfffffff806067890 */ /* 0x000fc4000ff3e0ff */
[----:B------:R-:W-:Y:S01]  /*0d30*/  ULEA UR34, UP2, UR8, UR34, 0x6 ;  /* 0x0000002208227291 */ /* 0x000fe2000f8430ff */
[----:B------:R-:W-:Y:S01]  /*0d40*/  IADD3.X R29, PT, PT, R4, UR35, RZ, P0, !PT ;  /* 0x00000023041d7c10 */ /* 0x000fe200087fe4ff */
[----:B------:R-:W-:Y:S02]  /*0d50*/  UIADD3.X UR7, UPT, UPT, UR7, -0x1, URZ, UP1, !UPT ;  /* 0xffffffff07077890 */ /* 0x000fe40008ffe4ff */
[----:B------:R-:W-:Y:S01]  /*0d60*/  UISETP.NE.U32.AND UP1, UPT, UR6, URZ, UPT ;  /* 0x000000ff0600728c */ /* 0x000fe2000bf25070 */
[----:B0-----:R-:W-:Y:S01]  /*0d70*/  IADD3 R24, P0, PT, R24, 0x40, RZ ;  /* 0x0000004018187810 */ /* 0x001fe20007f1e0ff */
[----:B------:R-:W-:Y:S02]  /*0d80*/  UIADD3.X UR35, UPT, UPT, UR35, UR15, URZ, UP2, !UPT ;  /* 0x0000000f23237290 */ /* 0x000fe400097fe4ff */
[----:B------:R-:W-:Y:S02]  /*0d90*/  UISETP.NE.AND.EX UP1, UPT, UR7, URZ, UPT, UP1 ;  /* 0x000000ff0700728c */ /* 0x000fe4000bf25310 */
[----:B------:R-:W-:-:S02]  /*0da0*/  IMAD.X R25, RZ, RZ, R25, P0 ;  /* 0x000000ffff197224 */ /* 0x000fc400000e0619 */
[-C--:B--2---:R-:W-:Y:S02]  /*0db0*/  IMAD R27, R27, R38.reuse, RZ ;  /* 0x000000261b1b7224 */ /* 0x084fe400078e02ff */
[----:B------:R-:W-:-:S04]  /*0dc0*/  IMAD.WIDE.U32 R30, R26, R38, RZ ;  /* 0x000000261a1e7225 */ /* 0x000fc800078e00ff */
[----:B------:R-:W-:-:S05]  /*0dd0*/  IMAD R39, R39, R26, R27 ;  /* 0x0000001a27277224 */ /* 0x000fca00078e021b */
[----:B------:R-:W-:-:S05]  /*0de0*/  IADD3 R31, PT, PT, R31, R39, RZ ;  /* 0x000000271f1f7210 */ /* 0x000fca0007ffe0ff */
[----:B------:R1:W-:Y:S01]  /*0df0*/  STG.E.64 desc[UR24][R28.64], R30 ;  /* 0x0000001e1c007986 */ /* 0x0003e2000c101b18 */
[----:B------:R-:W-:Y:S05]  /*0e00*/  BRA.U UP1, `(.L_x_21) ;  /* 0xfffffff901b87547 */ /* 0x000fea000b83ffff */
[----:B------:R-:W-:Y:S01]  /*0e10*/  UMOV UR7, UR12 ;  /* 0x0000000c00077c82 */ /* 0x000fe20008000000 */
[----:B------:R-:W-:-:S05]  /*0e20*/  UMOV UR6, UR13 ;  /* 0x0000000d00067c82 */ /* 0x000fca0008000000 */
.L_x_20:
[----:B------:R-:W0:Y:S02]  /*0e30*/  LDCU UR17, c[0x0][0x3a0] ;  /* 0x00007400ff1177ac */ /* 0x000e240008000800 */
[----:B0-----:R-:W-:-:S04]  /*0e40*/  ULOP3.LUT UR16, UR17, 0x7, URZ, 0xc0, !UPT ;  /* 0x0000000711107892 */ /* 0x001fc8000f8ec0ff */
[----:B------:R-:W-:-:S04]  /*0e50*/  UISETP.NE.U32.AND UP1, UPT, UR16, URZ, UPT ;  /* 0x000000ff1000728c */ /* 0x000fc8000bf25070 */
[----:B------:R-:W-:-:S09]  /*0e60*/  UISETP.NE.AND.EX UP1, UPT, URZ, URZ, UPT, UP1 ;  /* 0x000000ffff00728c */ /* 0x000fd2000bf25310 */
[----:B------:R-:W-:Y:S05]  /*0e70*/  BRA.U !UP1, `(.L_x_22) ;  /* 0x0000000909987547 */ /* 0x000fea000b800000 */
[----:B------:R-:W-:Y:S02]  /*0e80*/  UIADD3 UR16, UP1, UPT, UR16, -0x1, URZ ;  /* 0xffffffff10107890 */ /* 0x000fe4000ff3e0ff */
[----:B------:R-:W-:Y:S02]  /*0e90*/  ULOP3.LUT UR30, UR17, 0x3, URZ, 0xc0, !UPT ;  /* 0x00000003111e7892 */ /* 0x000fe4000f8ec0ff */
[----:B------:R-:W-:Y:S02]  /*0ea0*/  UIADD3.X UR17, UPT, UPT, URZ, -0x1, URZ, UP1, !UPT ;  /* 0xffffffffff117890 */ /* 0x000fe40008ffe4ff */
[----:B------:R-:W-:Y:S02]  /*0eb0*/  UISETP.GE.U32.AND UP2, UPT, UR16, 0x3, UPT ;  /* 0x000000031000788c */ /* 0x000fe4000bf46070 */
[----:B------:R-:W-:Y:S02]  /*0ec0*/  UISETP.NE.U32.AND UP1, UPT, UR30, URZ, UPT ;  /* 0x000000ff1e00728c */ /* 0x000fe4000bf25070 */
[----:B------:R-:W-:-:S02]  /*0ed0*/  UISETP.GE.U32.AND.EX UP2, UPT, UR17, URZ, UPT, UP2 ;  /* 0x000000ff1100728c */ /* 0x000fc4000bf46120 */
[----:B------:R-:W-:-:S07]  /*0ee0*/  UISETP.NE.AND.EX UP1, UPT, URZ, URZ, UPT, UP1 ;  /* 0x000000ffff00728c */ /* 0x000fce000bf25310 */
[----:B------:R-:W-:Y:S05]  /*0ef0*/  BRA.U !UP2, `(.L_x_23) ;  /* 0x000000050a307547 */ /* 0x000fea000b800000 */
[----:B------:R-:W0:Y:S01]  /*0f00*/  LDCU.64 UR16, c[0x0][0x388] ;  /* 0x00007100ff1077ac */ /* 0x000e220008000a00 */
[----:B------:R-:W-:Y:S01]  /*0f10*/  IADD3 R2, P0, PT, R22, UR7, RZ ;  /* 0x0000000716027c10 */ /* 0x000fe2000ff1e0ff */
[----:B------:R-:W2:Y:S01]  /*0f20*/  LDG.E.64 R8, desc[UR24][R20.64] ;  /* 0x0000001814087981 */ /* 0x000ea2000c1e1b00 */
[----:B------:R-:W3:Y:S02]  /*0f30*/  LDCU.64 UR28, c[0x0][0x3a0] ;  /* 0x00007400ff1c77ac */ /* 0x000ee40008000a00 */
[----:B------:R-:W-:Y:S01]  /*0f40*/  IADD3.X R3, PT, PT, R0, UR6, RZ, P0, !PT ;  /* 0x0000000600037c10 */ /* 0x000fe200087fe4ff */
[----:B------:R-:W4:Y:S01]  /*0f50*/  LDCU.128 UR20, c[0x0][0x390] ;  /* 0x00007200ff1477ac */ /* 0x000f220008000c00 */
[----:B0-----:R-:W-:-:S04]  /*0f60*/  LEA R6, P0, R2, UR16, 0x3 ;  /* 0x0000001002067c11 */ /* 0x001fc8000f8018ff */
[----:B------:R-:W-:-:S05]  /*0f70*/  LEA.HI.X R7, R2, UR17, R3, 0x3, P0 ;  /* 0x0000001102077c11 */ /* 0x000fca00080f1c03 */
[----:B------:R-:W2:Y:S01]  /*0f80*/  LDG.E.64 R10, desc[UR24][R6.64] ;  /* 0x00000018060a7981 */ /* 0x000ea2000c1e1b00 */
[----:B------:R-:W0:Y:S01]  /*0f90*/  S2R R2, SR_TID.X ;  /* 0x0000000000027919 */ /* 0x000e220000002100 */
[----:B------:R-:W-:-:S04]  /*0fa0*/  UIADD3 UR18, UP2, UPT, UR7, UR26, URZ ;  /* 0x0000001a07127290 */ /* 0x000fc8000ff5e0ff */
[----:B------:R-:W-:-:S04]  /*0fb0*/  UIADD3.X UR16, UPT, UPT, UR6, UR14, URZ, UP2, !UPT ;  /* 0x0000000e06107290 */ /* 0x000fc800097fe4ff */
[----:B---3--:R-:W-:Y:S02]  /*0fc0*/  UIMAD UR19, UR16, UR28, URZ ;  /* 0x0000001c101372a4 */ /* 0x008fe4000f8e02ff */
[----:B------:R-:W-:Y:S02]  /*0fd0*/  UIMAD.WIDE.U32 UR16, UR18, UR28, UR4 ;  /* 0x0000001c121072a5 */ /* 0x000fe4000f8e0004 */
[----:B------:R-:W-:Y:S01]  /*0fe0*/  UIMAD UR19, UR18, UR29, UR19 ;  /* 0x0000001d121372a4 */ /* 0x000fe2000f8e0213 */
[----:B------:R-:W-:-:S03]  /*0ff0*/  HFMA2 R3, -RZ, RZ, 0, 0 ;  /* 0x00000000ff037431 */ /* 0x000fc600000001ff */
[----:B------:R-:W-:Y:S01]  /*1000*/  UIADD3 UR17, UPT, UPT, UR17, UR19, URZ ;  /* 0x0000001311117290 */ /* 0x000fe2000fffe0ff */
[----:B----4-:R-:W-:-:S03]  /*1010*/  MOV R5, UR22 ;  /* 0x0000001600057c02 */ /* 0x010fc60008000f00 */
[----:B------:R-:W-:-:S04]  /*1020*/  UIMAD UR18, UR17, UR22, URZ ;  /* 0x00000016111272a4 */ /* 0x000fc8000f8e02ff */
[----:B------:R-:W-:Y:S02]  /*1030*/  UIMAD UR18, UR16, UR23, UR18 ;  /* 0x00000017101272a4 */ /* 0x000fe4000f8e0212 */
[----:B0-----:R-:W-:-:S03]  /*1040*/  IMAD.WIDE.U32 R14, R5, UR16, R2 ;  /* 0x00000010050e7c25 */ /* 0x001fc6000f8e0002 */
[----:B------:R-:W-:Y:S01]  /*1050*/  LEA R16, P0, R14, UR20, 0x3 ;  /* 0x000000140e107c11 */ /* 0x000fe2000f8018ff */
[-C--:B--2---:R-:W-:Y:S02]  /*1060*/  IMAD R11, R11, R8.reuse, RZ ;  /* 0x000000080b0b7224 */ /* 0x084fe400078e02ff */
[----:B------:R-:W-:-:S04]  /*1070*/  IMAD.WIDE.U32 R12, R10, R8, RZ ;  /* 0x000000080a0c7225 */ /* 0x000fc800078e00ff */
[----:B------:R-:W-:Y:S02]  /*1080*/  IMAD R11, R9, R10, R11 ;  /* 0x0000000a090b7224 */ /* 0x000fe400078e020b */
[----:B------:R-:W-:-:S03]  /*1090*/  VIADD R9, R15, UR18 ;  /* 0x000000120f097c36 */ /* 0x000fc60008000000 */
[----:B------:R-:W-:Y:S02]  /*10a0*/  IADD3 R13, PT, PT, R13, R11, RZ ;  /* 0x0000000b0d0d7210 */ /* 0x000fe40007ffe0ff */
[----:B------:R-:W-:-:S05]  /*10b0*/  LEA.HI.X R17, R14, UR21, R9, 0x3, P0 ;  /* 0x000000150e117c11 */ /* 0x000fca00080f1c09 */
[----:B------:R0:W-:Y:S04]  /*10c0*/  STG.E.64 desc[UR24][R16.64], R12 ;  /* 0x0000000c10007986 */ /* 0x0001e8000c101b18 */
[----:B------:R-:W2:Y:S04]  /*10d0*/  LDG.E.64 R8, desc[UR24][R20.64] ;  /* 0x0000001814087981 */ /* 0x000ea8000c1e1b00 */
[----:B------:R-:W2:Y:S01]  /*10e0*/  LDG.E.64 R10, desc[UR24][R6.64+0x8] ;  /* 0x00000818060a7981 */ /* 0x000ea2000c1e1b00 */
[----:B------:R-:W-:-:S04]  /*10f0*/  UIADD3 UR16, UP2, UPT, UR16, UR28, URZ ;  /* 0x0000001c10107290 */ /* 0x000fc8000ff5e0ff */
[----:B------:R-:W-:-:S04]  /*1100*/  UIADD3.X UR17, UPT, UPT, UR17, UR29, URZ, UP2, !UPT ;  /* 0x0000001d11117290 */ /* 0x000fc800097fe4ff */
[----:B------:R-:W-:Y:S01]  /*1110*/  UIMAD UR18, UR17, UR22, URZ ;  /* 0x00000016111272a4 */ /* 0x000fe2000f8e02ff */
[----:B------:R-:W-:-:S03]  /*1120*/  IMAD.WIDE.U32 R18, R5, UR16, R2 ;  /* 0x0000001005127c25 */ /* 0x000fc6000f8e0002 */
[----:B------:R-:W-:Y:S01]  /*1130*/  UIMAD UR18, UR16, UR23, UR18 ;  /* 0x00000017101272a4 */ /* 0x000fe2000f8e0212 */
[----:B0-----:R-:W-:Y:S01]  /*1140*/  LEA R12, P0, R18, UR20, 0x3 ;  /* 0x00000014120c7c11 */ /* 0x001fe2000f8018ff */
[-C--:B--2---:R-:W-:Y:S02]  /*1150*/  IMAD R11, R11, R8.reuse, RZ ;  /* 0x000000080b0b7224 */ /* 0x084fe400078e02ff */
[----:B------:R-:W-:-:S04]  /*1160*/  IMAD.WIDE.U32 R14, R10, R8, RZ ;  /* 0x000000080a0e7225 */ /* 0x000fc800078e00ff */
[----:B------:R-:W-:Y:S01]  /*1170*/  IMAD R11, R9, R10, R11 ;  /* 0x0000000a090b7224 */ /* 0x000fe200078e020b */
[----:B------:R-:W-:-:S03]  /*1180*/  IADD3 R9, PT, PT, R19, UR18, RZ ;  /* 0x0000001213097c10 */ /* 0x000fc6000fffe0ff */
[----:B------:R-:W-:Y:S01]  /*1190*/  IMAD.IADD R15, R15, 0x1, R11 ;  /* 0x000000010f0f7824 */ /* 0x000fe200078e020b */
        /* <DEDUP_REMOVED lines=9> */
[-C--:B--2---:R-:W-:Y:S02]  /*1230*/  IMAD R11, R11, R8.reuse, RZ ;  /* 0x000000080b0b7224 */ /* 0x084fe400078e02ff */
[----:B------:R-:W-:-:S04]  /*1240*/  IMAD.WIDE.U32 R16, R10, R8, RZ ;  /* 0x000000080a107225 */ /* 0x000fc800078e00ff */
[----:B------:R-:W-:Y:S01]  /*1250*/  IMAD R25, R9, R10, R11 ;  /* 0x0000000a09197224 */ /* 0x000fe200078e020b */
[C---:B------:R-:W-:Y:S02]  /*1260*/  LEA R10, P0, R18.reuse, UR20, 0x3 ;  /* 0x00000014120a7c11 */ /* 0x040fe4000f8018ff */
[----:B------:R-:W-:Y:S02]  /*1270*/  IADD3 R9, PT, PT, R19, UR18, RZ ;  /* 0x0000001213097c10 */ /* 0x000fe4000fffe0ff */
[----:B------:R-:W-:Y:S02]  /*1280*/  IADD3 R17, PT, PT, R17, R25, RZ ;  /* 0x0000001911117210 */ /* 0x000fe40007ffe0ff */
[----:B------:R-:W-:-:S05]  /*1290*/  LEA.HI.X R11, R18, UR21, R9, 0x3, P0 ;  /* 0x00000015120b7c11 */ /* 0x000fca00080f1c09 */
[----:B------:R2:W-:Y:S04]  /*12a0*/  STG.E.64 desc[UR24][R10.64], R16 ;  /* 0x000000100a007986 */ /* 0x0005e8000c101b18 */
[----:B------:R-:W0:Y:S04]  /*12b0*/  LDG.E.64 R6, desc[UR24][R6.64+0x18] ;  /* 0x0000181806067981 */ /* 0x000e28000c1e1b00 */
[----:B------:R-:W0:Y:S01]  /*12c0*/  LDG.E.64 R8, desc[UR24][R20.64] ;  /* 0x0000001814087981 */ /* 0x000e22000c1e1b00 */
[----:B------:R-:W-:-:S04]  /*12d0*/  UIADD3 UR16, UP2, UPT, UR16, UR28, URZ ;  /* 0x0000001c10107290 */ /* 0x000fc8000ff5e0ff */
[----:B------:R-:W-:-:S04]  /*12e0*/  UIADD3.X UR17, UPT, UPT, UR17, UR29, URZ, UP2, !UPT ;  /* 0x0000001d11117290 */ /* 0x000fc800097fe4ff */
[----:B------:R-:W-:Y:S01]  /*12f0*/  UIMAD UR17, UR17, UR22, URZ ;  /* 0x00000016111172a4 */ /* 0x000fe2000f8e02ff */
[----:B------:R-:W-:-:S03]  /*1300*/  IMAD.WIDE.U32 R4, R5, UR16, R2 ;  /* 0x0000001005047c25 */ /* 0x000fc6000f8e0002 */
[----:B------:R-:W-:-:S06]  /*1310*/  UIMAD UR17, UR16, UR23, UR17 ;  /* 0x00000017101172a4 */ /* 0x000fcc000f8e0211 */
[----:B------:R-:W-:Y:S01]  /*1320*/  VIADD R5, R5, UR17 ;  /* 0x0000001105057c36 */ /* 0x000fe20008000000 */
[----:B------:R-:W-:-:S04]  /*1330*/  UIADD3 UR7, UP2, UPT, UR7, 0x4, URZ ;  /* 0x0000000407077890 */ /* 0x000fc8000ff5e0ff */
[----:B------:R-:W-:Y:S01]  /*1340*/  UIADD3.X UR6, UPT, UPT, URZ, UR6, URZ, UP2, !UPT ;  /* 0x00000006ff067290 */ /* 0x000fe200097fe4ff */
[-C--:B0-----:R-:W-:Y:S02]  /*1350*/  IMAD R13, R7, R8.reuse, RZ ;  /* 0x00000008070d7224 */ /* 0x081fe400078e02ff */
[----:B------:R-:W-:Y:S01]  /*1360*/  IMAD.WIDE.U32 R2, R6, R8, RZ ;  /* 0x0000000806027225 */ /* 0x000fe200078e00ff */
[----:B------:R-:W-:-:S03]  /*1370*/  LEA R8, P0, R4, UR20, 0x3 ;  /* 0x0000001404087c11 */ /* 0x000fc6000f8018ff */
[----:B------:R-:W-:Y:S01]  /*1380*/  IMAD R13, R9, R6, R13 ;  /* 0x00000006090d7224 */ /* 0x000fe200078e020d */
[----:B------:R-:W-:-:S04]  /*1390*/  LEA.HI.X R9, R4, UR21, R5, 0x3, P0 ;  /* 0x0000001504097c11 */ /* 0x000fc800080f1c05 */
[----:B------:R-:W-:-:S05]  /*13a0*/  IADD3 R3, PT, PT, R3, R13, RZ ;  /* 0x0000000d03037210 */ /* 0x000fca0007ffe0ff */
[----:B------:R2:W-:Y:S02]  /*13b0*/  STG.E.64 desc[UR24][R8.64], R2 ;  /* 0x0000000208007986 */ /* 0x0005e4000c101b18 */
.L_x_23:
[----:B------:R-:W-:Y:S05]  /*13c0*/  BRA.U !UP1, `(.L_x_22) ;  /* 0x0000000509447547 */ /* 0x000fea000b800000 */
[----:B------:R-:W0:Y:S01]  /*13d0*/  LDCU UR32, c[0x0][0x3a0] ;  /* 0x00007400ff2077ac */ /* 0x000e220008000800 */
[----:B------:R-:W-:-:S04]  /*13e0*/  UISETP.NE.U32.AND UP1, UPT, UR30, 0x1, UPT ;  /* 0x000000011e00788c */ /* 0x000fc8000bf25070 */
[----:B------:R-:W-:Y:S02]  /*13f0*/  UISETP.NE.AND.EX UP1, UPT, URZ, URZ, UPT, UP1 ;  /* 0x000000ffff00728c */ /* 0x000fe4000bf25310 */
[----:B0-----:R-:W-:-:S07]  /*1400*/  ULOP3.LUT UP2, URZ, UR32, 0x1, URZ, 0xc0, !UPT ;  /* 0x0000000120ff7892 */ /* 0x001fce000f84c0ff */
[----:B------:R-:W-:Y:S05]  /*1410*/  BRA.U !UP1, `(.L_x_24) ;  /* 0x0000000109b87547 */ /* 0x000fea000b800000 */
[----:B------:R-:W0:Y:S01]  /*1420*/  LDCU.64 UR16, c[0x0][0x388] ;  /* 0x00007100ff1077ac */ /* 0x000e220008000a00 */
[----:B--2---:R-:W-:Y:S01]  /*1430*/  IADD3 R2, P0, PT, R22, UR7, RZ ;  /* 0x0000000716027c10 */ /* 0x004fe2000ff1e0ff */
[----:B------:R-:W2:Y:S03]  /*1440*/  LDCU.64 UR20, c[0x0][0x3a0] ;  /* 0x00007400ff1477ac */ /* 0x000ea60008000a00 */
[----:B------:R-:W-:Y:S01]  /*1450*/  IADD3.X R3, PT, PT, R0, UR6, RZ, P0, !PT ;  /* 0x0000000600037c10 */ /* 0x000fe200087fe4ff */
[----:B------:R-:W3:Y:S01]  /*1460*/  S2R R8, SR_TID.X ;  /* 0x0000000000087919 */ /* 0x000ee20000002100 */
[----:B------:R-:W4:Y:S01]  /*1470*/  LDCU.128 UR28, c[0x0][0x390] ;  /* 0x00007200ff1c77ac */ /* 0x000f220008000c00 */
[----:B0-----:R-:W-:-:S04]  /*1480*/  LEA R10, P0, R2, UR16, 0x3 ;  /* 0x00000010020a7c11 */ /* 0x001fc8000f8018ff */
[----:B------:R-:W-:Y:S02]  /*1490*/  LEA.HI.X R11, R2, UR17, R3, 0x3, P0 ;  /* 0x00000011020b7c11 */ /* 0x000fe400080f1c03 */
[----:B------:R-:W5:Y:S04]  /*14a0*/  LDG.E.64 R2, desc[UR24][R20.64] ;  /* 0x0000001814027981 */ /* 0x000f68000c1e1b00 */
[----:B------:R-:W5:Y:S01]  /*14b0*/  LDG.E.64 R4, desc[UR24][R10.64] ;  /* 0x000000180a047981 */ /* 0x000f62000c1e1b00 */
[----:B------:R-:W-:Y:S01]  /*14c0*/  UIADD3 UR18, UP1, UPT, UR7, UR26, URZ ;  /* 0x0000001a07127290 */ /* 0x000fe2000ff3e0ff */
[----:B----4-:R-:W-:Y:S01]  /*14d0*/  MOV R17, UR30 ;  /* 0x0000001e00117c02 */ /* 0x010fe20008000f00 */
[----:B------:R-:W-:Y:S02]  /*14e0*/  IMAD.MOV.U32 R9, RZ, RZ, RZ ;  /* 0x000000ffff097224 */ /* 0x000fe400078e00ff */
[----:B------:R-:W-:-:S04]  /*14f0*/  UIADD3.X UR16, UPT, UPT, UR6, UR14, URZ, UP1, !UPT ;  /* 0x0000000e06107290 */ /* 0x000fc80008ffe4ff */
[----:B--2---:R-:W-:Y:S02]  /*1500*/  UIMAD UR19, UR16, UR20, URZ ;  /* 0x00000014101372a4 */ /* 0x004fe4000f8e02ff */
[----:B------:R-:W-:Y:S02]  /*1510*/  UIMAD.WIDE.U32 UR16, UR18, UR20, UR4 ;  /* 0x00000014121072a5 */ /* 0x000fe4000f8e0004 */
[----:B------:R-:W-:-:S04]  /*1520*/  UIMAD UR19, UR18, UR21, UR19 ;  /* 0x00000015121372a4 */ /* 0x000fc8000f8e0213 */
[----:B------:R-:W-:Y:S01]  /*1530*/  UIADD3 UR19, UPT, UPT, UR17, UR19, URZ ;  /* 0x0000001311137290 */ /* 0x000fe2000fffe0ff */
[----:B---3--:R-:W-:-:S03]  /*1540*/  IMAD.WIDE.U32 R12, R17, UR16, R8 ;  /* 0x00000010110c7c25 */ /* 0x008fc6000f8e0008 */
[----:B------:R-:W-:Y:S01]  /*1550*/  UIMAD UR17, UR19, UR30, URZ ;  /* 0x0000001e131172a4 */ /* 0x000fe2000f8e02ff */
[----:B------:R-:W-:-:S03]  /*1560*/  LEA R14, P0, R12, UR28, 0x3 ;  /* 0x0000001c0c0e7c11 */ /* 0x000fc6000f8018ff */
[----:B------:R-:W-:Y:S01]  /*1570*/  UIMAD UR17, UR16, UR31, UR17 ;  /* 0x0000001f101172a4 */ /* 0x000fe2000f8e0211 */
[-C--:B-----5:R-:W-:Y:S02]  /*1580*/  IMAD R5, R5, R2.reuse, RZ ;  /* 0x0000000205057224 */ /* 0x0a0fe400078e02ff */
[----:B------:R-:W-:-:S04]  /*1590*/  IMAD.WIDE.U32 R6, R4, R2, RZ ;  /* 0x0000000204067225 */ /* 0x000fc800078e00ff */
[----:B------:R-:W-:Y:S01]  /*15a0*/  IMAD R5, R3, R4, R5 ;  /* 0x0000000403057224 */ /* 0x000fe200078e0205 */
[----:B------:R-:W-:-:S04]  /*15b0*/  IADD3 R3, PT, PT, R13, UR17, RZ ;  /* 0x000000110d037c10 */ /* 0x000fc8000fffe0ff */
[----:B------:R-:W-:Y:S02]  /*15c0*/  IADD3 R7, PT, PT, R7, R5, RZ ;  /* 0x0000000507077210 */ /* 0x000fe40007ffe0ff */
[----:B------:R-:W-:-:S05]  /*15d0*/  LEA.HI.X R15, R12, UR29, R3, 0x3, P0 ;  /* 0x0000001d0c0f7c11 */ /* 0x000fca00080f1c03 */
[----:B------:R0:W-:Y:S04]  /*15e0*/  STG.E.64 desc[UR24][R14.64], R6 ;  /* 0x000000060e007986 */ /* 0x0001e8000c101b18 */
[----:B------:R-:W2:Y:S04]  /*15f0*/  LDG.E.64 R4, desc[UR24][R10.64+0x8] ;  /* 0x000008180a047981 */ /* 0x000ea8000c1e1b00 */
[----:B------:R-:W2:Y:S01]  /*1600*/  LDG.E.64 R2, desc[UR24][R20.64] ;  /* 0x0000001814027981 */ /* 0x000ea2000c1e1b00 */
[----:B------:R-:W-:-:S04]  /*1610*/  UIADD3 UR16, UP1, UPT, UR16, UR20, URZ ;  /* 0x0000001410107290 */ /* 0x000fc8000ff3e0ff */
[----:B------:R-:W-:Y:S02]  /*1620*/  UIADD3.X UR19, UPT, UPT, UR19, UR21, URZ, UP1, !UPT ;  /* 0x0000001513137290 */ /* 0x000fe40008ffe4ff */
[----:B------:R-:W-:Y:S01]  /*1630*/  IMAD.WIDE.U32 R12, R17, UR16, R8 ;  /* 0x00000010110c7c25 */ /* 0x000fe2000f8e0008 */
[----:B------:R-:W-:Y:S02]  /*1640*/  UIADD3 UR7, UP1, UPT, UR7, 0x2, URZ ;  /* 0x0000000207077890 */ /* 0x000fe4000ff3e0ff */
[----:B------:R-:W-:Y:S02]  /*1650*/  UIMAD UR19, UR19, UR30, URZ ;  /* 0x0000001e131372a4 */ /* 0x000fe4000f8e02ff */
[----:B------:R-:W-:Y:S02]  /*1660*/  UIADD3.X UR6, UPT, UPT, URZ, UR6, URZ, UP1, !UPT ;  /* 0x00000006ff067290 */ /* 0x000fe40008ffe4ff */
[----:B------:R-:W-:Y:S01]  /*1670*/  UIMAD UR19, UR16, UR31, UR19 ;  /* 0x0000001f101372a4 */ /* 0x000fe2000f8e0213 */
[----:B--2---:R-:W-:-:S02]  /*1680*/  IMAD R5, R5, R2, RZ ;  /* 0x0000000205057224 */ /* 0x004fc400078e02ff */
[----:B------:R-:W-:Y:S01]  /*1690*/  IMAD.WIDE.U32 R8, R4, R2, RZ ;  /* 0x0000000204087225 */ /* 0x000fe200078e00ff */
[----:B------:R-:W-:-:S03]  /*16a0*/  LEA R2, P0, R12, UR28, 0x3 ;  /* 0x0000001c0c027c11 */ /* 0x000fc6000f8018ff */
[----:B------:R-:W-:Y:S02]  /*16b0*/  IMAD R5, R3, R4, R5 ;  /* 0x0000000403057224 */ /* 0x000fe400078e0205 */
[----:B------:R-:W-:-:S03]  /*16c0*/  VIADD R3, R13, UR19 ;  /* 0x000000130d037c36 */ /* 0x000fc60008000000 */
[----:B------:R-:W-:Y:S02]  /*16d0*/  IADD3 R9, PT, PT, R9, R5, RZ ;  /* 0x0000000509097210 */ /* 0x000fe40007ffe0ff */
[----:B------:R-:W-:-:S05]  /*16e0*/  LEA.HI.X R3, R12, UR29, R3, 0x3, P0 ;  /* 0x0000001d0c037c11 */ /* 0x000fca00080f1c03 */
[----:B------:R0:W-:Y:S02]  /*16f0*/  STG.E.64 desc[UR24][R2.64], R8 ;  /* 0x0000000802007986 */ /* 0x0001e4000c101b18 */
.L_x_24:
[----:B------:R-:W-:Y:S05]  /*1700*/  BRA.U !UP2, `(.L_x_22) ;  /* 0x000000010a747547 */ /* 0x000fea000b800000 */
[----:B------:R-:W3:Y:S01]  /*1710*/  LDCU.64 UR16, c[0x0][0x388] ;  /* 0x00007100ff1077ac */ /* 0x000ee20008000a00 */
[----:B0-2---:R-:W-:Y:S01]  /*1720*/  IADD3 R3, P0, PT, R22, UR7, RZ ;  /* 0x0000000716037c10 */ /* 0x005fe2000ff1e0ff */
[----:B------:R-:W2:Y:S01]  /*1730*/  LDG.E.64 R20, desc[UR24][R20.64] ;  /* 0x0000001814147981 */ /* 0x000ea2000c1e1b00 */
[----:B------:R-:W0:Y:S02]  /*1740*/  LDCU UR18, c[0x0][0x3a4] ;  /* 0x00007480ff1277ac */ /* 0x000e240008000800 */
[----:B------:R-:W-:Y:S01]  /*1750*/  IADD3.X R4, PT, PT, R0, UR6, RZ, P0, !PT ;  /* 0x0000000600047c10 */ /* 0x000fe200087fe4ff */
[----:B------:R-:W4:Y:S01]  /*1760*/  S2R R6, SR_TID.X ;  /* 0x0000000000067919 */ /* 0x000f220000002100 */
[----:B------:R-:W5:Y:S01]  /*1770*/  LDCU.128 UR20, c[0x0][0x390] ;  /* 0x00007200ff1477ac */ /* 0x000f620008000c00 */
[----:B---3--:R-:W-:-:S04]  /*1780*/  LEA R2, P0, R3, UR16, 0x3 ;  /* 0x0000001003027c11 */ /* 0x008fc8000f8018ff */
[----:B------:R-:W-:-:S06]  /*1790*/  LEA.HI.X R3, R3, UR17, R4, 0x3, P0 ;  /* 0x0000001103037c11 */ /* 0x000fcc00080f1c04 */
[----:B------:R-:W2:Y:S01]  /*17a0*/  LDG.E.64 R2, desc[UR24][R2.64] ;  /* 0x0000001802027981 */ /* 0x000ea2000c1e1b00 */
[----:B------:R-:W-:-:S04]  /*17b0*/  UIADD3 UR16, UP1, UPT, UR7, UR26, URZ ;  /* 0x0000001a07107290 */ /* 0x000fc8000ff3e0ff */
[----:B------:R-:W-:-:S04]  /*17c0*/  UIADD3.X UR6, UPT, UPT, UR6, UR14, URZ, UP1, !UPT ;  /* 0x0000000e06067290 */ /* 0x000fc80008ffe4ff */
[----:B------:R-:W-:Y:S02]  /*17d0*/  UIMAD UR17, UR6, UR32, URZ ;  /* 0x00000020061172a4 */ /* 0x000fe4000f8e02ff */
[----:B------:R-:W-:Y:S02]  /*17e0*/  UIMAD.WIDE.U32 UR6, UR16, UR32, UR4 ;  /* 0x00000020100672a5 */ /* 0x000fe4000f8e0004 */
[----:B0-----:R-:W-:-:S04]  /*17f0*/  UIMAD UR17, UR16, UR18, UR17 ;  /* 0x00000012101172a4 */ /* 0x001fc8000f8e0211 */
[----:B------:R-:W-:Y:S01]  /*1800*/  UIADD3 UR7, UPT, UPT, UR7, UR17, URZ ;  /* 0x0000001107077290 */ /* 0x000fe2000fffe0ff */
[----:B-----5:R-:W-:Y:S01]  /*1810*/  MOV R5, UR22 ;  /* 0x0000001600057c02 */ /* 0x020fe20008000f00 */
[----:B------:R-:W-:Y:S02]  /*1820*/  IMAD.MOV.U32 R7, RZ, RZ, RZ ;  /* 0x000000ffff077224 */ /* 0x000fe400078e00ff */
[----:B------:R-:W-:Y:S02]  /*1830*/  UIMAD UR7, UR7, UR22, URZ ;  /* 0x00000016070772a4 */ /* 0x000fe4000f8e02ff */
[----:B----4-:R-:W-:Y:S02]  /*1840*/  IMAD.WIDE.U32 R6, R5, UR6, R6 ;  /* 0x0000000605067c25 */ /* 0x010fe4000f8e0006 */
[----:B------:R-:W-:Y:S02]  /*1850*/  UIMAD UR7, UR6, UR23, UR7 ;  /* 0x00000017060772a4 */ /* 0x000fe4000f8e0207 */
[----:B--2---:R-:W-:-:S02]  /*1860*/  IMAD R3, R3, R20, RZ ;  /* 0x0000001403037224 */ /* 0x004fc400078e02ff */
[----:B------:R-:W-:-:S04]  /*1870*/  IMAD.WIDE.U32 R4, R2, R20, RZ ;  /* 0x0000001402047225 */ /* 0x000fc800078e00ff */
[----:B------:R-:W-:Y:S01]  /*1880*/  IMAD R21, R21, R2, R3 ;  /* 0x0000000215157224 */ /* 0x000fe200078e0203 */
[C---:B------:R-:W-:Y:S02]  /*1890*/  LEA R2, P0, R6.reuse, UR20, 0x3 ;  /* 0x0000001406027c11 */ /* 0x040fe4000f8018ff */
[----:B------:R-:W-:Y:S02]  /*18a0*/  IADD3 R3, PT, PT, R7, UR7, RZ ;  /* 0x0000000707037c10 */ /* 0x000fe4000fffe0ff */
[----:B------:R-:W-:Y:S02]  /*18b0*/  IADD3 R5, PT, PT, R5, R21, RZ ;  /* 0x0000001505057210 */ /* 0x000fe40007ffe0ff */
[----:B------:R-:W-:-:S05]  /*18c0*/  LEA.HI.X R3, R6, UR21, R3, 0x3, P0 ;  /* 0x0000001506037c11 */ /* 0x000fca00080f1c03 */
[----:B------:R3:W-:Y:S02]  /*18d0*/  STG.E.64 desc[UR24][R2.64], R4 ;  /* 0x0000000402007986 */ /* 0x0007e4000c101b18 */
.L_x_22:
[----:B------:R-:W4:Y:S01]  /*18e0*/  LDCU.64 UR6, c[0x0][0x3a0] ;  /* 0x00007400ff0677ac */ /* 0x000f220008000a00 */
[----:B------:R-:W-:-:S04]  /*18f0*/  UIADD3 UR4, UP1, UPT, UR4, 0x1, URZ ;  /* 0x0000000104047890 */ /* 0x000fc8000ff3e0ff */
[----:B------:R-:W-:Y:S02]  /*1900*/  UIADD3.X UR5, UPT, UPT, URZ, UR5, URZ, UP1, !UPT ;  /* 0x00000005ff057290 */ /* 0x000fe40008ffe4ff */
[----:B----4-:R-:W-:-:S04]  /*1910*/  UISETP.NE.U32.AND UP1, UPT, UR4, UR6, UPT ;  /* 0x000000060400728c */ /* 0x010fc8000bf25070 */
[----:B------:R-:W-:-:S09]  /*1920*/  UISETP.NE.AND.EX UP1, UPT, UR5, UR7, UPT, UP1 ;  /* 0x000000070500728c */ /* 0x000fd2000bf25310 */
[----:B------:R-:W-:Y:S05]  /*1930*/  BRA.U UP1, `(.L_x_25) ;  /* 0xffffffe901247547 */ /* 0x000fea000b83ffff */
[----:B------:R-:W-:Y:S05]  /*1940*/  EXIT ;  /* 0x000000000000794d */ /* 0x000fea0003800000 */
.L_x_26:
        /* <DEDUP_REMOVED lines=11> */
.L_x_32:


//--------------------- .nv.shared.reserved.0     --------------------------
	.section	.nv.shared.reserved.0,"aw",@nobits
	.weak		__nv_reservedSMEM_offset_0_alias
	.size		__nv_reservedSMEM_offset_0_alias, 0, 64
	.other		__nv_reservedSMEM_offset_0_alias,@"STO_CUDA_RESERVED_SHARED STV_DEFAULT"
__nv_reservedSMEM_offset_0_alias:
	.zero		0
	.zero		64


//--------------------- .nv.constant0._Z18per_element_kernelPlS_S_ll --------------------------
	.section	.nv.constant0._Z18per_element_kernelPlS_S_ll,"a",@progbits
	.sectionflags	@""
	.align	4
.nv.constant0._Z18per_element_kernelPlS_S_ll:
	.zero		936


//--------------------- .nv.constant0._Z20per_column_AB_kernelPlS_S_ll --------------------------
	.section	.nv.constant0._Z20per_column_AB_kernelPlS_S_ll,"a",@progbits
	.sectionflags	@""
	.align	4
.nv.constant0._Z20per_column_AB_kernelPlS_S_ll:
	.zero		936


//--------------------- .nv.constant0._Z17per_row_AB_kernelPlS_S_ll --------------------------
	.section	.nv.constant0._Z17per_row_AB_kernelPlS_S_ll,"a",@progbits
	.sectionflags	@""
	.align	4
.nv.constant0._Z17per_row_AB_kernelPlS_S_ll:
	.zero		936


//--------------------- SYMBOLS --------------------------

	.type		.nv.reservedSmem.offset0,@object
	.size		.nv.reservedSmem.offset0,0x4
